//
// Generated by NVIDIA NVVM Compiler
//
// Compiler Build ID: CL-36424714
// Cuda compilation tools, release 13.0, V13.0.88
// Based on NVVM 20.0.0
//

.version 9.0
.target sm_100
.address_size 64

	// .globl	_Z24compute_intensive_kernelPfmi
.global .align 4 .b8 __cudart_i2opi_f[24] = {65, 144, 67, 60, 153, 149, 98, 219, 192, 221, 52, 245, 209, 87, 39, 252, 41, 21, 68, 78, 110, 131, 249, 162};

.visible .entry _Z24compute_intensive_kernelPfmi(
	.param .u64 .ptr .align 1 _Z24compute_intensive_kernelPfmi_param_0,
	.param .u64 _Z24compute_intensive_kernelPfmi_param_1,
	.param .u32 _Z24compute_intensive_kernelPfmi_param_2
)
{
	.local .align 4 .b8 	__local_depot0[28];
	.reg .b64 	%SP;
	.reg .b64 	%SPL;
	.reg .pred 	%p<26>;
	.reg .b32 	%r<96>;
	.reg .b32 	%f<106>;
	.reg .b64 	%rd<48>;
	.reg .b64 	%fd<5>;

	mov.u64 	%SPL, __local_depot0;
	ld.param.u64 	%rd19, [_Z24compute_intensive_kernelPfmi_param_0];
	ld.param.u64 	%rd20, [_Z24compute_intensive_kernelPfmi_param_1];
	ld.param.u32 	%r32, [_Z24compute_intensive_kernelPfmi_param_2];
	add.u64 	%rd1, %SPL, 0;
	add.u64 	%rd2, %SPL, 0;
	mov.u32 	%r33, %ctaid.x;
	mov.u32 	%r1, %ntid.x;
	mov.u32 	%r34, %tid.x;
	mad.lo.s32 	%r35, %r33, %r1, %r34;
	cvt.s64.s32 	%rd43, %r35;
	setp.le.u64 	%p1, %rd20, %rd43;
	@%p1 bra 	$L__BB0_22;
	setp.lt.s32 	%p2, %r32, 1;
	mov.u32 	%r36, %nctaid.x;
	mul.lo.s32 	%r2, %r1, %r36;
	@%p2 bra 	$L__BB0_22;
	cvta.to.global.u64 	%rd4, %rd19;
	cvt.s64.s32 	%rd5, %r2;
	mov.u64 	%rd34, __cudart_i2opi_f;
$L__BB0_3:
	shl.b64 	%rd23, %rd43, 2;
	add.s64 	%rd7, %rd4, %rd23;
	ld.global.f32 	%f103, [%rd7];
	mov.b32 	%r87, 0;
$L__BB0_4:
	mul.f32 	%f13, %f103, 0f3F22F983;
	cvt.rni.s32.f32 	%r95, %f13;
	cvt.rn.f32.s32 	%f14, %r95;
	fma.rn.f32 	%f15, %f14, 0fBFC90FDA, %f103;
	fma.rn.f32 	%f16, %f14, 0fB3A22168, %f15;
	fma.rn.f32 	%f105, %f14, 0fA7C234C5, %f16;
	abs.f32 	%f4, %f103;
	setp.ltu.f32 	%p3, %f4, 0f47CE4780;
	mov.u32 	%r91, %r95;
	mov.f32 	%f104, %f105;
	@%p3 bra 	$L__BB0_12;
	setp.eq.f32 	%p4, %f4, 0f7F800000;
	@%p4 bra 	$L__BB0_11;
	mov.b32 	%r5, %f103;
	shl.b32 	%r39, %r5, 8;
	or.b32  	%r6, %r39, -2147483648;
	mov.b64 	%rd46, 0;
	mov.b32 	%r88, 0;
	mov.u64 	%rd44, __cudart_i2opi_f;
	mov.u64 	%rd45, %rd2;
$L__BB0_7:
	.pragma "nounroll";
	ld.global.nc.u32 	%r40, [%rd44];
	mad.wide.u32 	%rd26, %r40, %r6, %rd46;
	shr.u64 	%rd46, %rd26, 32;
	st.local.u32 	[%rd45], %rd26;
	add.s32 	%r88, %r88, 1;
	add.s64 	%rd45, %rd45, 4;
	add.s64 	%rd44, %rd44, 4;
	setp.ne.s32 	%p5, %r88, 6;
	@%p5 bra 	$L__BB0_7;
	shr.u32 	%r41, %r5, 23;
	st.local.u32 	[%rd2+24], %rd46;
	and.b32  	%r9, %r41, 31;
	and.b32  	%r42, %r41, 224;
	add.s32 	%r43, %r42, -128;
	shr.u32 	%r44, %r43, 5;
	mul.wide.u32 	%rd27, %r44, 4;
	sub.s64 	%rd14, %rd2, %rd27;
	ld.local.u32 	%r89, [%rd14+24];
	ld.local.u32 	%r90, [%rd14+20];
	setp.eq.s32 	%p6, %r9, 0;
	@%p6 bra 	$L__BB0_10;
	shf.l.wrap.b32 	%r89, %r90, %r89, %r9;
	ld.local.u32 	%r45, [%rd14+16];
	shf.l.wrap.b32 	%r90, %r45, %r90, %r9;
$L__BB0_10:
	shr.u32 	%r46, %r89, 30;
	shf.l.wrap.b32 	%r47, %r90, %r89, 2;
	shl.b32 	%r48, %r90, 2;
	shr.u32 	%r49, %r47, 31;
	add.s32 	%r50, %r49, %r46;
	neg.s32 	%r51, %r50;
	setp.lt.s32 	%p7, %r5, 0;
	selp.b32 	%r91, %r51, %r50, %p7;
	xor.b32  	%r52, %r47, %r5;
	shr.s32 	%r53, %r47, 31;
	xor.b32  	%r54, %r53, %r47;
	xor.b32  	%r55, %r53, %r48;
	cvt.u64.u32 	%rd28, %r54;
	shl.b64 	%rd29, %rd28, 32;
	cvt.u64.u32 	%rd30, %r55;
	or.b64  	%rd31, %rd29, %rd30;
	cvt.rn.f64.s64 	%fd1, %rd31;
	mul.f64 	%fd2, %fd1, 0d3BF921FB54442D19;
	cvt.rn.f32.f64 	%f17, %fd2;
	neg.f32 	%f18, %f17;
	setp.lt.s32 	%p8, %r52, 0;
	selp.f32 	%f104, %f18, %f17, %p8;
	bra.uni 	$L__BB0_12;
$L__BB0_11:
	mov.f32 	%f19, 0f00000000;
	mul.rn.f32 	%f104, %f103, %f19;
	mov.b32 	%r91, 0;
$L__BB0_12:
	setp.ltu.f32 	%p9, %f4, 0f47CE4780;
	mul.rn.f32 	%f20, %f104, %f104;
	and.b32  	%r57, %r91, 1;
	setp.eq.b32 	%p10, %r57, 1;
	selp.f32 	%f21, 0f3F800000, %f104, %p10;
	fma.rn.f32 	%f22, %f20, %f21, 0f00000000;
	fma.rn.f32 	%f23, %f20, 0f37CBAC00, 0fBAB607ED;
	selp.f32 	%f24, %f23, 0fB94D4153, %p10;
	selp.f32 	%f25, 0f3D2AAABB, 0f3C0885E4, %p10;
	fma.rn.f32 	%f26, %f24, %f20, %f25;
	selp.f32 	%f27, 0fBEFFFFFF, 0fBE2AAAA8, %p10;
	fma.rn.f32 	%f28, %f26, %f20, %f27;
	fma.rn.f32 	%f29, %f28, %f22, %f21;
	and.b32  	%r58, %r91, 2;
	setp.eq.s32 	%p11, %r58, 0;
	mov.f32 	%f30, 0f00000000;
	sub.f32 	%f31, %f30, %f29;
	selp.f32 	%f8, %f29, %f31, %p11;
	@%p9 bra 	$L__BB0_20;
	setp.eq.f32 	%p12, %f4, 0f7F800000;
	@%p12 bra 	$L__BB0_19;
	mov.b32 	%r18, %f103;
	shl.b32 	%r60, %r18, 8;
	or.b32  	%r19, %r60, -2147483648;
	mov.b64 	%rd47, 0;
	mov.b32 	%r92, 0;
$L__BB0_15:
	.pragma "nounroll";
	mul.wide.u32 	%rd33, %r92, 4;
	add.s64 	%rd35, %rd34, %rd33;
	ld.global.nc.u32 	%r61, [%rd35];
	mad.wide.u32 	%rd36, %r61, %r19, %rd47;
	shr.u64 	%rd47, %rd36, 32;
	add.s64 	%rd37, %rd1, %rd33;
	st.local.u32 	[%rd37], %rd36;
	add.s32 	%r92, %r92, 1;
	setp.ne.s32 	%p13, %r92, 6;
	@%p13 bra 	$L__BB0_15;
	shr.u32 	%r62, %r18, 23;
	st.local.u32 	[%rd1+24], %rd47;
	and.b32  	%r22, %r62, 31;
	and.b32  	%r63, %r62, 224;
	add.s32 	%r64, %r63, -128;
	shr.u32 	%r65, %r64, 5;
	mul.wide.u32 	%rd38, %r65, 4;
	sub.s64 	%rd17, %rd1, %rd38;
	ld.local.u32 	%r93, [%rd17+24];
	ld.local.u32 	%r94, [%rd17+20];
	setp.eq.s32 	%p14, %r22, 0;
	@%p14 bra 	$L__BB0_18;
	shf.l.wrap.b32 	%r93, %r94, %r93, %r22;
	ld.local.u32 	%r66, [%rd17+16];
	shf.l.wrap.b32 	%r94, %r66, %r94, %r22;
$L__BB0_18:
	shr.u32 	%r67, %r93, 30;
	shf.l.wrap.b32 	%r68, %r94, %r93, 2;
	shl.b32 	%r69, %r94, 2;
	shr.u32 	%r70, %r68, 31;
	add.s32 	%r71, %r70, %r67;
	neg.s32 	%r72, %r71;
	setp.lt.s32 	%p15, %r18, 0;
	selp.b32 	%r95, %r72, %r71, %p15;
	xor.b32  	%r73, %r68, %r18;
	shr.s32 	%r74, %r68, 31;
	xor.b32  	%r75, %r74, %r68;
	xor.b32  	%r76, %r74, %r69;
	cvt.u64.u32 	%rd39, %r75;
	shl.b64 	%rd40, %rd39, 32;
	cvt.u64.u32 	%rd41, %r76;
	or.b64  	%rd42, %rd40, %rd41;
	cvt.rn.f64.s64 	%fd3, %rd42;
	mul.f64 	%fd4, %fd3, 0d3BF921FB54442D19;
	cvt.rn.f32.f64 	%f32, %fd4;
	neg.f32 	%f33, %f32;
	setp.lt.s32 	%p16, %r73, 0;
	selp.f32 	%f105, %f33, %f32, %p16;
	bra.uni 	$L__BB0_20;
$L__BB0_19:
	mov.f32 	%f34, 0f00000000;
	mul.rn.f32 	%f105, %f103, %f34;
	mov.b32 	%r95, 0;
$L__BB0_20:
	add.s32 	%r78, %r95, 1;
	mul.rn.f32 	%f35, %f105, %f105;
	and.b32  	%r79, %r95, 1;
	setp.eq.b32 	%p17, %r79, 1;
	selp.f32 	%f36, %f105, 0f3F800000, %p17;
	fma.rn.f32 	%f37, %f35, %f36, 0f00000000;
	fma.rn.f32 	%f38, %f35, 0f37CBAC00, 0fBAB607ED;
	selp.f32 	%f39, 0fB94D4153, %f38, %p17;
	selp.f32 	%f40, 0f3C0885E4, 0f3D2AAABB, %p17;
	fma.rn.f32 	%f41, %f39, %f35, %f40;
	selp.f32 	%f42, 0fBE2AAAA8, 0fBEFFFFFF, %p17;
	fma.rn.f32 	%f43, %f41, %f35, %f42;
	fma.rn.f32 	%f44, %f43, %f37, %f36;
	and.b32  	%r80, %r78, 2;
	setp.eq.s32 	%p18, %r80, 0;
	mov.f32 	%f45, 0f00000000;
	sub.f32 	%f46, %f45, %f44;
	selp.f32 	%f47, %f44, %f46, %p18;
	mul.f32 	%f48, %f8, %f47;
	mul.f32 	%f49, %f103, 0f3A83126F;
	fma.rn.f32 	%f50, %f49, 0f3BBB989D, 0f3F000000;
	cvt.sat.f32.f32 	%f51, %f50;
	mov.f32 	%f52, 0f4B400001;
	mov.f32 	%f53, 0f437C0000;
	fma.rm.f32 	%f54, %f51, %f53, %f52;
	add.f32 	%f55, %f54, 0fCB40007F;
	neg.f32 	%f56, %f55;
	fma.rn.f32 	%f57, %f49, 0f3FB8AA3B, %f56;
	fma.rn.f32 	%f58, %f49, 0f32A57060, %f57;
	mov.b32 	%r81, %f54;
	shl.b32 	%r82, %r81, 23;
	mov.b32 	%f59, %r82;
	ex2.approx.ftz.f32 	%f60, %f58;
	fma.rn.f32 	%f61, %f60, %f59, %f48;
	abs.f32 	%f62, %f61;
	sqrt.rn.f32 	%f63, %f62;
	add.f32 	%f64, %f62, 0f3F800000;
	setp.lt.f32 	%p19, %f64, 0f00800000;
	mul.f32 	%f65, %f64, 0f4B000000;
	selp.f32 	%f66, %f65, %f64, %p19;
	selp.f32 	%f67, 0fC1B80000, 0f00000000, %p19;
	mov.b32 	%r83, %f66;
	add.s32 	%r84, %r83, -1059760811;
	and.b32  	%r85, %r84, -8388608;
	sub.s32 	%r86, %r83, %r85;
	mov.b32 	%f68, %r86;
	cvt.rn.f32.s32 	%f69, %r85;
	fma.rn.f32 	%f70, %f69, 0f34000000, %f67;
	add.f32 	%f71, %f68, 0fBF800000;
	fma.rn.f32 	%f72, %f71, 0fBE055027, 0f3E1039F6;
	fma.rn.f32 	%f73, %f72, %f71, 0fBDF8CDCC;
	fma.rn.f32 	%f74, %f73, %f71, 0f3E0F2955;
	fma.rn.f32 	%f75, %f74, %f71, 0fBE2AD8B9;
	fma.rn.f32 	%f76, %f75, %f71, 0f3E4CED0B;
	fma.rn.f32 	%f77, %f76, %f71, 0fBE7FFF22;
	fma.rn.f32 	%f78, %f77, %f71, 0f3EAAAA78;
	fma.rn.f32 	%f79, %f78, %f71, 0fBF000000;
	mul.f32 	%f80, %f71, %f79;
	fma.rn.f32 	%f81, %f80, %f71, %f71;
	fma.rn.f32 	%f82, %f70, 0f3F317218, %f81;
	setp.gt.u32 	%p20, %r83, 2139095039;
	fma.rn.f32 	%f83, %f66, 0f7F800000, 0f7F800000;
	selp.f32 	%f84, %f83, %f82, %p20;
	setp.eq.f32 	%p21, %f66, 0f00000000;
	selp.f32 	%f85, 0fFF800000, %f84, %p21;
	add.f32 	%f86, %f63, %f85;
	abs.f32 	%f87, %f86;
	mul.f32 	%f88, %f87, 0f4038AA3B;
	ex2.approx.ftz.f32 	%f89, %f88;
	add.f32 	%f90, %f89, 0f3F800000;
	rcp.approx.ftz.f32 	%f91, %f90;
	fma.rn.f32 	%f92, %f91, 0fC0000000, 0f3F800000;
	setp.ge.f32 	%p22, %f87, 0f41102CB4;
	selp.f32 	%f93, 0f3F800000, %f92, %p22;
	copysign.f32 	%f94, %f86, %f93;
	mul.f32 	%f95, %f86, %f86;
	fma.rn.f32 	%f96, %f95, 0f3C80F082, 0fBD563CAE;
	fma.rn.f32 	%f97, %f96, %f95, 0f3E085941;
	fma.rn.f32 	%f98, %f97, %f95, 0fBEAAA9ED;
	fma.rn.f32 	%f99, %f98, %f95, 0f00000000;
	fma.rn.f32 	%f100, %f99, %f86, %f86;
	setp.ge.f32 	%p23, %f87, 0f3F19999A;
	selp.f32 	%f101, %f94, %f100, %p23;
	mul.f32 	%f102, %f101, 0f3F000000;
	fma.rn.f32 	%f103, %f86, 0f3F000000, %f102;
	add.s32 	%r87, %r87, 1;
	setp.ne.s32 	%p24, %r87, %r32;
	@%p24 bra 	$L__BB0_4;
	st.global.f32 	[%rd7], %f103;
	add.s64 	%rd43, %rd43, %rd5;
	setp.lt.u64 	%p25, %rd43, %rd20;
	@%p25 bra 	$L__BB0_3;
$L__BB0_22:
	ret;

}
	// .globl	_Z22matrix_multiply_kernelPfS_S_i
.visible .entry _Z22matrix_multiply_kernelPfS_S_i(
	.param .u64 .ptr .align 1 _Z22matrix_multiply_kernelPfS_S_i_param_0,
	.param .u64 .ptr .align 1 _Z22matrix_multiply_kernelPfS_S_i_param_1,
	.param .u64 .ptr .align 1 _Z22matrix_multiply_kernelPfS_S_i_param_2,
	.param .u32 _Z22matrix_multiply_kernelPfS_S_i_param_3
)
{
	.reg .pred 	%p<10>;
	.reg .b32 	%r<40>;
	.reg .b32 	%f<67>;
	.reg .b64 	%rd<67>;

	ld.param.u64 	%rd14, [_Z22matrix_multiply_kernelPfS_S_i_param_0];
	ld.param.u64 	%rd15, [_Z22matrix_multiply_kernelPfS_S_i_param_1];
	ld.param.u32 	%r18, [_Z22matrix_multiply_kernelPfS_S_i_param_3];
	cvta.to.global.u64 	%rd1, %rd15;
	cvta.to.global.u64 	%rd2, %rd14;
	mov.u32 	%r19, %ctaid.y;
	mov.u32 	%r20, %ntid.y;
	mov.u32 	%r21, %tid.y;
	mad.lo.s32 	%r1, %r19, %r20, %r21;
	mov.u32 	%r22, %ctaid.x;
	mov.u32 	%r23, %ntid.x;
	mov.u32 	%r24, %tid.x;
	mad.lo.s32 	%r2, %r22, %r23, %r24;
	max.s32 	%r25, %r1, %r2;
	setp.ge.s32 	%p1, %r25, %r18;
	@%p1 bra 	$L__BB1_13;
	mul.lo.s32 	%r3, %r18, %r1;
	and.b32  	%r4, %r18, 7;
	setp.lt.u32 	%p2, %r18, 8;
	mov.f32 	%f66, 0f00000000;
	mov.b32 	%r38, 0;
	@%p2 bra 	$L__BB1_4;
	and.b32  	%r38, %r18, 2147483640;
	neg.s32 	%r36, %r38;
	mul.wide.s32 	%rd16, %r18, 4;
	add.s64 	%rd3, %rd1, %rd16;
	shl.b32 	%r7, %r18, 3;
	mul.wide.s32 	%rd17, %r18, 8;
	add.s64 	%rd4, %rd1, %rd17;
	mul.wide.s32 	%rd18, %r18, 12;
	add.s64 	%rd5, %rd1, %rd18;
	mul.wide.s32 	%rd19, %r18, 16;
	add.s64 	%rd6, %rd1, %rd19;
	mul.wide.s32 	%rd20, %r18, 20;
	add.s64 	%rd7, %rd1, %rd20;
	mul.wide.s32 	%rd21, %r18, 24;
	add.s64 	%rd8, %rd1, %rd21;
	mul.wide.s32 	%rd22, %r18, 28;
	add.s64 	%rd9, %rd1, %rd22;
	mul.wide.u32 	%rd23, %r3, 4;
	add.s64 	%rd24, %rd23, %rd2;
	add.s64 	%rd66, %rd24, 16;
	mov.f32 	%f66, 0f00000000;
	mov.u32 	%r35, %r2;
$L__BB1_3:
	.pragma "nounroll";
	mul.wide.s32 	%rd25, %r35, 4;
	add.s64 	%rd26, %rd3, %rd25;
	add.s64 	%rd27, %rd4, %rd25;
	add.s64 	%rd28, %rd5, %rd25;
	add.s64 	%rd29, %rd6, %rd25;
	add.s64 	%rd30, %rd7, %rd25;
	add.s64 	%rd31, %rd8, %rd25;
	add.s64 	%rd32, %rd9, %rd25;
	add.s64 	%rd33, %rd1, %rd25;
	ld.global.f32 	%f16, [%rd66+-16];
	ld.global.f32 	%f17, [%rd33];
	fma.rn.f32 	%f18, %f16, %f17, %f66;
	ld.global.f32 	%f19, [%rd66+-12];
	ld.global.f32 	%f20, [%rd26];
	fma.rn.f32 	%f21, %f19, %f20, %f18;
	ld.global.f32 	%f22, [%rd66+-8];
	ld.global.f32 	%f23, [%rd27];
	fma.rn.f32 	%f24, %f22, %f23, %f21;
	ld.global.f32 	%f25, [%rd66+-4];
	ld.global.f32 	%f26, [%rd28];
	fma.rn.f32 	%f27, %f25, %f26, %f24;
	ld.global.f32 	%f28, [%rd66];
	ld.global.f32 	%f29, [%rd29];
	fma.rn.f32 	%f30, %f28, %f29, %f27;
	ld.global.f32 	%f31, [%rd66+4];
	ld.global.f32 	%f32, [%rd30];
	fma.rn.f32 	%f33, %f31, %f32, %f30;
	ld.global.f32 	%f34, [%rd66+8];
	ld.global.f32 	%f35, [%rd31];
	fma.rn.f32 	%f36, %f34, %f35, %f33;
	ld.global.f32 	%f37, [%rd66+12];
	ld.global.f32 	%f38, [%rd32];
	fma.rn.f32 	%f66, %f37, %f38, %f36;
	add.s32 	%r36, %r36, 8;
	add.s32 	%r35, %r35, %r7;
	add.s64 	%rd66, %rd66, 32;
	setp.ne.s32 	%p3, %r36, 0;
	@%p3 bra 	$L__BB1_3;
$L__BB1_4:
	setp.eq.s32 	%p4, %r4, 0;
	@%p4 bra 	$L__BB1_12;
	and.b32  	%r13, %r18, 3;
	setp.lt.u32 	%p5, %r4, 4;
	@%p5 bra 	$L__BB1_7;
	add.s32 	%r27, %r38, %r3;
	mul.wide.u32 	%rd34, %r27, 4;
	add.s64 	%rd35, %rd2, %rd34;
	ld.global.f32 	%f40, [%rd35];
	mad.lo.s32 	%r28, %r38, %r18, %r2;
	mul.wide.s32 	%rd36, %r28, 4;
	add.s64 	%rd37, %rd1, %rd36;
	ld.global.f32 	%f41, [%rd37];
	fma.rn.f32 	%f42, %f40, %f41, %f66;
	cvt.u64.u32 	%rd38, %r3;
	cvt.u64.u32 	%rd39, %r38;
	add.s64 	%rd40, %rd39, %rd38;
	shl.b64 	%rd41, %rd40, 2;
	add.s64 	%rd42, %rd2, %rd41;
	ld.global.f32 	%f43, [%rd42+4];
	mul.wide.s32 	%rd43, %r18, 4;
	add.s64 	%rd44, %rd37, %rd43;
	ld.global.f32 	%f44, [%rd44];
	fma.rn.f32 	%f45, %f43, %f44, %f42;
	ld.global.f32 	%f46, [%rd42+8];
	add.s64 	%rd45, %rd44, %rd43;
	ld.global.f32 	%f47, [%rd45];
	fma.rn.f32 	%f48, %f46, %f47, %f45;
	ld.global.f32 	%f49, [%rd42+12];
	add.s64 	%rd46, %rd45, %rd43;
	ld.global.f32 	%f50, [%rd46];
	fma.rn.f32 	%f66, %f49, %f50, %f48;
	add.s32 	%r38, %r38, 4;
$L__BB1_7:
	setp.eq.s32 	%p6, %r13, 0;
	@%p6 bra 	$L__BB1_12;
	setp.eq.s32 	%p7, %r13, 1;
	@%p7 bra 	$L__BB1_10;
	add.s32 	%r29, %r38, %r3;
	mul.wide.u32 	%rd47, %r29, 4;
	add.s64 	%rd48, %rd2, %rd47;
	ld.global.f32 	%f52, [%rd48];
	mad.lo.s32 	%r30, %r38, %r18, %r2;
	mul.wide.s32 	%rd49, %r30, 4;
	add.s64 	%rd50, %rd1, %rd49;
	ld.global.f32 	%f53, [%rd50];
	fma.rn.f32 	%f54, %f52, %f53, %f66;
	cvt.u64.u32 	%rd51, %r3;
	cvt.u64.u32 	%rd52, %r38;
	add.s64 	%rd53, %rd52, %rd51;
	shl.b64 	%rd54, %rd53, 2;
	add.s64 	%rd55, %rd2, %rd54;
	ld.global.f32 	%f55, [%rd55+4];
	mul.wide.s32 	%rd56, %r18, 4;
	add.s64 	%rd57, %rd50, %rd56;
	ld.global.f32 	%f56, [%rd57];
	fma.rn.f32 	%f66, %f55, %f56, %f54;
	add.s32 	%r38, %r38, 2;
$L__BB1_10:
	and.b32  	%r31, %r18, 1;
	setp.eq.b32 	%p8, %r31, 1;
	not.pred 	%p9, %p8;
	@%p9 bra 	$L__BB1_12;
	add.s32 	%r32, %r38, %r3;
	mul.wide.u32 	%rd58, %r32, 4;
	add.s64 	%rd59, %rd2, %rd58;
	ld.global.f32 	%f57, [%rd59];
	mad.lo.s32 	%r33, %r38, %r18, %r2;
	mul.wide.s32 	%rd60, %r33, 4;
	add.s64 	%rd61, %rd1, %rd60;
	ld.global.f32 	%f58, [%rd61];
	fma.rn.f32 	%f66, %f57, %f58, %f66;
$L__BB1_12:
	ld.param.u64 	%rd65, [_Z22matrix_multiply_kernelPfS_S_i_param_2];
	add.s32 	%r34, %r3, %r2;
	cvta.to.global.u64 	%rd62, %rd65;
	mul.wide.s32 	%rd63, %r34, 4;
	add.s64 	%rd64, %rd62, %rd63;
	st.global.f32 	[%rd64], %f66;
$L__BB1_13:
	ret;

}


// ===== COMPILED SASS (sm_100) =====

	.target	sm_100

	.elftype	@"ET_EXEC"


//--------------------- .note.nv.tkinfo           --------------------------
	.section	.note.nv.tkinfo,"",@"SHT_NOTE"
	.sectionflags	@"SHF_NOTE_NV_TKINFO"
	.tkinfo
        /*0018*/ 	.word	0x00000002
        /*0030*/ 	.string	""
        /*0030*/ 	.string	"ptxas"
        /*0030*/ 	.string	"Cuda compilation tools, release 13.0, V13.0.88"
        /*0030*/ 	.string	"Build cuda_13.0.r13.0/compiler.36424714_0"
        /*0030*/ 	.string	"-arch sm_100 -m 64 "



//--------------------- .note.nv.cuinfo           --------------------------
	.section	.note.nv.cuinfo,"",@"SHT_NOTE"
	.sectionflags	@"SHF_NOTE_NV_CUINFO"
        /*0018*/ 	.short	0x0002
        /*001a*/ 	.short	0x0064
        /*001c*/ 	.short	0x0082
	.zero		2


//--------------------- .nv.info                  --------------------------
	.section	.nv.info,"",@"SHT_CUDA_INFO"
	.align	4


	//----- nvinfo : EIATTR_REGCOUNT
	.align		4
        /*0000*/ 	.byte	0x04, 0x2f
        /*0002*/ 	.short	(.L_2 - .L_1)
	.align		4
.L_1:
        /*0004*/ 	.word	index@(_Z24compute_intensive_kernelPfmi)
        /*0008*/ 	.word	0x0000001a


	//----- nvinfo : EIATTR_FRAME_SIZE
	.align		4
.L_2:
        /*000c*/ 	.byte	0x04, 0x11
        /*000e*/ 	.short	(.L_4 - .L_3)
	.align		4
.L_3:
        /*0010*/ 	.word	index@($__internal_0_$__cuda_sm20_sqrt_rn_f32_slowpath)
        /*0014*/ 	.word	0x00000020


	//----- nvinfo : EIATTR_FRAME_SIZE
	.align		4
.L_4:
        /*0018*/ 	.byte	0x04, 0x11
        /*001a*/ 	.short	(.L_6 - .L_5)
	.align		4
.L_5:
        /*001c*/ 	.word	index@(_Z24compute_intensive_kernelPfmi)
        /*0020*/ 	.word	0x00000020


	//----- nvinfo : EIATTR_REGCOUNT
	.align		4
.L_6:
        /*0024*/ 	.byte	0x04, 0x2f
        /*0026*/ 	.short	(.L_8 - .L_7)
	.align		4
.L_7:
        /*0028*/ 	.word	index@(_Z22matrix_multiply_kernelPfS_S_i)
        /*002c*/ 	.word	0x0000001e


	//----- nvinfo : EIATTR_FRAME_SIZE
	.align		4
.L_8:
        /*0030*/ 	.byte	0x04, 0x11
        /*0032*/ 	.short	(.L_10 - .L_9)
	.align		4
.L_9:
        /*0034*/ 	.word	index@(_Z22matrix_multiply_kernelPfS_S_i)
        /*0038*/ 	.word	0x00000000


	//----- nvinfo : EIATTR_MIN_STACK_SIZE
	.align		4
.L_10:
        /*003c*/ 	.byte	0x04, 0x12
        /*003e*/ 	.short	(.L_12 - .L_11)
	.align		4
.L_11:
        /*0040*/ 	.word	index@(_Z22matrix_multiply_kernelPfS_S_i)
        /*0044*/ 	.word	0x00000000


	//----- nvinfo : EIATTR_MIN_STACK_SIZE
	.align		4
.L_12:
        /*0048*/ 	.byte	0x04, 0x12
        /*004a*/ 	.short	(.L_14 - .L_13)
	.align		4
.L_13:
        /*004c*/ 	.word	index@(_Z24compute_intensive_kernelPfmi)
        /*0050*/ 	.word	0x00000020
.L_14:


//--------------------- .nv.compat                --------------------------
	.section	.nv.compat,"",@"SHT_CUDA_COMPAT_INFO"
	.align	4
        /*0000*/ 	.byte	0x02, 0x09, 0x00, 0x00, 0x02, 0x02, 0x01, 0x00, 0x02, 0x05, 0x05, 0x00, 0x03, 0x07, 0x01, 0x01
        /*0010*/ 	.byte	0x02, 0x03, 0x00, 0x00, 0x02, 0x06, 0x01, 0x00, 0x04, 0x0b, 0x08, 0x00, 0x01, 0x00, 0x00, 0x00
        /*0020*/ 	.byte	0x00, 0x00, 0x00, 0x00


//--------------------- .nv.info._Z22matrix_multiply_kernelPfS_S_i --------------------------
	.section	.nv.info._Z22matrix_multiply_kernelPfS_S_i,"",@"SHT_CUDA_INFO"
	.sectionflags	@""
	.align	4


	//----- nvinfo : EIATTR_CUDA_API_VERSION
	.align		4
        /*0000*/ 	.byte	0x04, 0x37
        /*0002*/ 	.short	(.L_16 - .L_15)
.L_15:
        /*0004*/ 	.word	0x00000082


	//----- nvinfo : EIATTR_KPARAM_INFO
	.align		4
.L_16:
        /*0008*/ 	.byte	0x04, 0x17
        /*000a*/ 	.short	(.L_18 - .L_17)
.L_17:
        /*000c*/ 	.word	0x00000000
        /*0010*/ 	.short	0x0003
        /*0012*/ 	.short	0x0018
        /*0014*/ 	.byte	0x00, 0xf0, 0x11, 0x00


	//----- nvinfo : EIATTR_KPARAM_INFO
	.align		4
.L_18:
        /*0018*/ 	.byte	0x04, 0x17
        /*001a*/ 	.short	(.L_20 - .L_19)
.L_19:
        /*001c*/ 	.word	0x00000000
        /*0020*/ 	.short	0x0002
        /*0022*/ 	.short	0x0010
        /*0024*/ 	.byte	0x00, 0xf5, 0x21, 0x00


	//----- nvinfo : EIATTR_KPARAM_INFO
	.align		4
.L_20:
        /*0028*/ 	.byte	0x04, 0x17
        /*002a*/ 	.short	(.L_22 - .L_21)
.L_21:
        /*002c*/ 	.word	0x00000000
        /*0030*/ 	.short	0x0001
        /*0032*/ 	.short	0x0008
        /*0034*/ 	.byte	0x00, 0xf5, 0x21, 0x00


	//----- nvinfo : EIATTR_KPARAM_INFO
	.align		4
.L_22:
        /*0038*/ 	.byte	0x04, 0x17
        /*003a*/ 	.short	(.L_24 - .L_23)
.L_23:
        /*003c*/ 	.word	0x00000000
        /*0040*/ 	.short	0x0000
        /*0042*/ 	.short	0x0000
        /*0044*/ 	.byte	0x00, 0xf5, 0x21, 0x00


	//----- nvinfo : EIATTR_SPARSE_MMA_MASK
	.align		4
.L_24:
        /*0048*/ 	.byte	0x03, 0x50
        /*004a*/ 	.short	0x0000


	//----- nvinfo : EIATTR_MAXREG_COUNT
	.align		4
        /*004c*/ 	.byte	0x03, 0x1b
        /*004e*/ 	.short	0x00ff


	//----- nvinfo : EIATTR_MERCURY_ISA_VERSION
	.align		4
        /*0050*/ 	.byte	0x03, 0x5f
        /*0052*/ 	.short	0x0101


	//----- nvinfo : EIATTR_VRC_CTA_INIT_COUNT
	.align		4
        /*0054*/ 	.byte	0x02, 0x4a
	.zero		1
	.zero		1


	//----- nvinfo : EIATTR_EXIT_INSTR_OFFSETS
	.align		4
        /*0058*/ 	.byte	0x04, 0x1c
        /*005a*/ 	.short	(.L_26 - .L_25)


	//   ....[0]....
.L_25:
        /*005c*/ 	.word	0x000000c0


	//   ....[1]....
        /*0060*/ 	.word	0x00000a90


	//----- nvinfo : EIATTR_CBANK_PARAM_SIZE
	.align		4
.L_26:
        /*0064*/ 	.byte	0x03, 0x19
        /*0066*/ 	.short	0x001c


	//----- nvinfo : EIATTR_PARAM_CBANK
	.align		4
        /*0068*/ 	.byte	0x04, 0x0a
        /*006a*/ 	.short	(.L_28 - .L_27)
	.align		4
.L_27:
        /*006c*/ 	.word	index@(.nv.constant0._Z22matrix_multiply_kernelPfS_S_i)
        /*0070*/ 	.short	0x0380
        /*0072*/ 	.short	0x001c


	//----- nvinfo : EIATTR_SW_WAR
	.align		4
.L_28:
        /*0074*/ 	.byte	0x04, 0x36
        /*0076*/ 	.short	(.L_30 - .L_29)
.L_29:
        /*0078*/ 	.word	0x00000008
.L_30:


//--------------------- .nv.info._Z24compute_intensive_kernelPfmi --------------------------
	.section	.nv.info._Z24compute_intensive_kernelPfmi,"",@"SHT_CUDA_INFO"
	.sectionflags	@""
	.align	4


	//----- nvinfo : EIATTR_CUDA_API_VERSION
	.align		4
        /*0000*/ 	.byte	0x04, 0x37
        /*0002*/ 	.short	(.L_32 - .L_31)
.L_31:
        /*0004*/ 	.word	0x00000082


	//----- nvinfo : EIATTR_KPARAM_INFO
	.align		4
.L_32:
        /*0008*/ 	.byte	0x04, 0x17
        /*000a*/ 	.short	(.L_34 - .L_33)
.L_33:
        /*000c*/ 	.word	0x00000000
        /*0010*/ 	.short	0x0002
        /*0012*/ 	.short	0x0010
        /*0014*/ 	.byte	0x00, 0xf0, 0x11, 0x00


	//----- nvinfo : EIATTR_KPARAM_INFO
	.align		4
.L_34:
        /*0018*/ 	.byte	0x04, 0x17
        /*001a*/ 	.short	(.L_36 - .L_35)
.L_35:
        /*001c*/ 	.word	0x00000000
        /*0020*/ 	.short	0x0001
        /*0022*/ 	.short	0x0008
        /*0024*/ 	.byte	0x00, 0xf0, 0x21, 0x00


	//----- nvinfo : EIATTR_KPARAM_INFO
	.align		4
.L_36:
        /*0028*/ 	.byte	0x04, 0x17
        /*002a*/ 	.short	(.L_38 - .L_37)
.L_37:
        /*002c*/ 	.word	0x00000000
        /*0030*/ 	.short	0x0000
        /*0032*/ 	.short	0x0000
        /*0034*/ 	.byte	0x00, 0xf5, 0x21, 0x00


	//----- nvinfo : EIATTR_SPARSE_MMA_MASK
	.align		4
.L_38:
        /*0038*/ 	.byte	0x03, 0x50
        /*003a*/ 	.short	0x0000


	//----- nvinfo : EIATTR_MAXREG_COUNT
	.align		4
        /*003c*/ 	.byte	0x03, 0x1b
        /*003e*/ 	.short	0x00ff


	//----- nvinfo : EIATTR_MERCURY_ISA_VERSION
	.align		4
        /*0040*/ 	.byte	0x03, 0x5f
        /*0042*/ 	.short	0x0101


	//----- nvinfo : EIATTR_VRC_CTA_INIT_COUNT
	.align		4
        /*0044*/ 	.byte	0x02, 0x4a
	.zero		1
	.zero		1


	//----- nvinfo : EIATTR_EXIT_INSTR_OFFSETS
	.align		4
        /*0048*/ 	.byte	0x04, 0x1c
        /*004a*/ 	.short	(.L_40 - .L_39)


	//   ....[0]....
.L_39:
        /*004c*/ 	.word	0x000000a0


	//   ....[1]....
        /*0050*/ 	.word	0x000000f0


	//   ....[2]....
        /*0054*/ 	.word	0x00001030


	//----- nvinfo : EIATTR_CRS_STACK_SIZE
	.align		4
.L_40:
        /*0058*/ 	.byte	0x04, 0x1e
        /*005a*/ 	.short	(.L_42 - .L_41)
.L_41:
        /*005c*/ 	.word	0x00000000


	//----- nvinfo : EIATTR_CBANK_PARAM_SIZE
	.align		4
.L_42:
        /*0060*/ 	.byte	0x03, 0x19
        /*0062*/ 	.short	0x0014


	//----- nvinfo : EIATTR_PARAM_CBANK
	.align		4
        /*0064*/ 	.byte	0x04, 0x0a
        /*0066*/ 	.short	(.L_44 - .L_43)
	.align		4
.L_43:
        /*0068*/ 	.word	index@(.nv.constant0._Z24compute_intensive_kernelPfmi)
        /*006c*/ 	.short	0x0380
        /*006e*/ 	.short	0x0014


	//----- nvinfo : EIATTR_SW_WAR
	.align		4
.L_44:
        /*0070*/ 	.byte	0x04, 0x36
        /*0072*/ 	.short	(.L_46 - .L_45)
.L_45:
        /*0074*/ 	.word	0x00000008
.L_46:


//--------------------- .nv.callgraph             --------------------------
	.section	.nv.callgraph,"",@"SHT_CUDA_CALLGRAPH"
	.align	4
	.sectionentsize	8
	.align		4
        /*0000*/ 	.word	0x00000000
	.align		4
        /*0004*/ 	.word	0xffffffff
	.align		4
        /*0008*/ 	.word	0x00000000
	.align		4
        /*000c*/ 	.word	0xfffffffe
	.align		4
        /*0010*/ 	.word	0x00000000
	.align		4
        /*0014*/ 	.word	0xfffffffd
	.align		4
        /*0018*/ 	.word	0x00000000
	.align		4
        /*001c*/ 	.word	0xfffffffc


//--------------------- .nv.constant4             --------------------------
	.section	.nv.constant4,"a",@progbits
	.align	8
	.align		8
.nv.constant4:
        /*0000*/ 	.dword	__cudart_i2opi_f


//--------------------- .text._Z22matrix_multiply_kernelPfS_S_i --------------------------
	.section	.text._Z22matrix_multiply_kernelPfS_S_i,"ax",@progbits
	.align	128
        .global         _Z22matrix_multiply_kernelPfS_S_i
        .type           _Z22matrix_multiply_kernelPfS_S_i,@function
        .size           _Z22matrix_multiply_kernelPfS_S_i,(.L_x_21 - _Z22matrix_multiply_kernelPfS_S_i)
        .other          _Z22matrix_multiply_kernelPfS_S_i,@"STO_CUDA_ENTRY STV_DEFAULT"
_Z22matrix_multiply_kernelPfS_S_i:
.text._Z22matrix_multiply_kernelPfS_S_i:
[----:B------:R-:W-:Y:S01]  /*0000*/  LDC R1, c[0x0][0x37c] ;  /* 0x0000df00ff017b82 */ /* 0x000fe20000000800 */
[----:B------:R-:W0:Y:S07]  /*0010*/  S2R R0, SR_TID.Y ;  /* 0x0000000000007919 */ /* 0x000e2e0000002200 */
[----:B------:R-:W0:Y:S01]  /*0020*/  S2UR UR4, SR_CTAID.Y ;  /* 0x00000000000479c3 */ /* 0x000e220000002600 */
[----:B------:R-:W1:Y:S01]  /*0030*/  LDCU UR20, c[0x0][0x398] ;  /* 0x00007300ff1477ac */ /* 0x000e620008000800 */
[----:B------:R-:W2:Y:S06]  /*0040*/  S2R R3, SR_TID.X ;  /* 0x0000000000037919 */ /* 0x000eac0000002100 */
[----:B------:R-:W0:Y:S08]  /*0050*/  LDC R13, c[0x0][0x364] ;  /* 0x0000d900ff0d7b82 */ /* 0x000e300000000800 */
[----:B------:R-:W2:Y:S08]  /*0060*/  S2UR UR5, SR_CTAID.X ;  /* 0x00000000000579c3 */ /* 0x000eb00000002500 */
[----:B------:R-:W2:Y:S01]  /*0070*/  LDC R2, c[0x0][0x360] ;  /* 0x0000d800ff027b82 */ /* 0x000ea20000000800 */
[----:B0-----:R-:W-:-:S02]  /*0080*/  IMAD R13, R13, UR4, R0 ;  /* 0x000000040d0d7c24 */ /* 0x001fc4000f8e0200 */
[----:B--2---:R-:W-:-:S05]  /*0090*/  IMAD R0, R2, UR5, R3 ;  /* 0x0000000502007c24 */ /* 0x004fca000f8e0203 */
[----:B------:R-:W-:-:S04]  /*00a0*/  VIMNMX R2, PT, PT, R13, R0, !PT ;  /* 0x000000000d027248 */ /* 0x000fc80007fe0100 */
[----:B-1----:R-:W-:-:S13]  /*00b0*/  ISETP.GE.AND P0, PT, R2, UR20, PT ;  /* 0x0000001402007c0c */ /* 0x002fda000bf06270 */
[----:B------:R-:W-:Y:S05]  /*00c0*/  @P0 EXIT ;  /* 0x000000000000094d */ /* 0x000fea0003800000 */
[----:B------:R-:W-:Y:S01]  /*00d0*/  UISETP.GE.U32.AND UP0, UPT, UR20, 0x8, UPT ;  /* 0x000000081400788c */ /* 0x000fe2000bf06070 */
[----:B------:R-:W-:Y:S02]  /*00e0*/  HFMA2 R12, -RZ, RZ, 0, 0 ;  /* 0x00000000ff0c7431 */ /* 0x000fe400000001ff */
[----:B------:R-:W-:Y:S01]  /*00f0*/  IMAD R13, R13, UR20, RZ ;  /* 0x000000140d0d7c24 */ /* 0x000fe2000f8e02ff */
[----:B------:R-:W-:Y:S01]  /*0100*/  UMOV UR4, URZ ;  /* 0x000000ff00047c82 */ /* 0x000fe20008000000 */
[----:B------:R-:W0:Y:S04]  /*0110*/  LDCU.64 UR18, c[0x0][0x358] ;  /* 0x00006b00ff1277ac */ /* 0x000e280008000a00 */
[----:B------:R-:W-:Y:S05]  /*0120*/  BRA.U !UP0, `(.L_x_0) ;  /* 0x0000000508047547 */ /* 0x000fea000b800000 */
[----:B------:R-:W1:Y:S01]  /*0130*/  LDCU.128 UR24, c[0x0][0x380] ;  /* 0x00007000ff1877ac */ /* 0x000e620008000c00 */
[----:B------:R-:W-:Y:S02]  /*0140*/  MOV R12, RZ ;  /* 0x000000ff000c7202 */ /* 0x000fe40000000f00 */
[----:B------:R-:W-:Y:S01]  /*0150*/  MOV R14, R0 ;  /* 0x00000000000e7202 */ /* 0x000fe20000000f00 */
[----:B------:R-:W-:-:S04]  /*0160*/  ULOP3.LUT UR4, UR20, 0x7ffffff8, URZ, 0xc0, !UPT ;  /* 0x7ffffff814047892 */ /* 0x000fc8000f8ec0ff */
[----:B------:R-:W-:Y:S01]  /*0170*/  UIADD3 UR5, UPT, UPT, -UR4, URZ, URZ ;  /* 0x000000ff04057290 */ /* 0x000fe2000fffe1ff */
[----:B-1----:R-:W-:Y:S01]  /*0180*/  MOV R2, UR24 ;  /* 0x0000001800027c02 */ /* 0x002fe20008000f00 */
[----:B------:R-:W-:Y:S01]  /*0190*/  UIMAD.WIDE UR6, UR20, 0x8, UR26 ;  /* 0x00000008140678a5 */ /* 0x000fe2000f8e021a */
[----:B------:R-:W-:Y:S01]  /*01a0*/  MOV R3, UR25 ;  /* 0x0000001900037c02 */ /* 0x000fe20008000f00 */
[----:B------:R-:W-:Y:S02]  /*01b0*/  UIMAD.WIDE UR8, UR20, 0xc, UR26 ;  /* 0x0000000c140878a5 */ /* 0x000fe4000f8e021a */
[----:B------:R-:W-:Y:S01]  /*01c0*/  UIMAD.WIDE UR10, UR20, 0x10, UR26 ;  /* 0x00000010140a78a5 */ /* 0x000fe2000f8e021a */
[----:B------:R-:W-:Y:S01]  /*01d0*/  IMAD.WIDE.U32 R2, R13, 0x4, R2 ;  /* 0x000000040d027825 */ /* 0x000fe200078e0002 */
[----:B------:R-:W-:Y:S02]  /*01e0*/  UIMAD.WIDE UR12, UR20, 0x14, UR26 ;  /* 0x00000014140c78a5 */ /* 0x000fe4000f8e021a */
[----:B------:R-:W-:Y:S01]  /*01f0*/  UIMAD.WIDE UR14, UR20, 0x18, UR26 ;  /* 0x00000018140e78a5 */ /* 0x000fe2000f8e021a */
[----:B------:R-:W-:Y:S01]  /*0200*/  IADD3 R2, P0, PT, R2, 0x10, RZ ;  /* 0x0000001002027810 */ /* 0x000fe20007f1e0ff */
[----:B------:R-:W-:-:S03]  /*0210*/  UIMAD.WIDE UR16, UR20, 0x1c, UR26 ;  /* 0x0000001c141078a5 */ /* 0x000fc6000f8e021a */
[----:B------:R-:W-:-:S09]  /*0220*/  IADD3.X R3, PT, PT, RZ, R3, RZ, P0, !PT ;  /* 0x00000003ff037210 */ /* 0x000fd200007fe4ff */
.L_x_1:
[----:B------:R-:W-:Y:S01]  /*0230*/  UIMAD.WIDE UR22, UR20, 0x4, UR26 ;  /* 0x00000004141678a5 */ /* 0x000fe2000f8e021a */
[----:B------:R-:W-:Y:S02]  /*0240*/  IMAD.MOV.U32 R23, RZ, RZ, 0x4 ;  /* 0x00000004ff177424 */ /* 0x000fe400078e00ff */
[----:B------:R-:W-:Y:S01]  /*0250*/  HFMA2 R11, -RZ, RZ, 0, 2.384185791015625e-07 ;  /* 0x00000004ff0b7431 */ /* 0x000fe200000001ff */
[----:B------:R-:W-:Y:S01]  /*0260*/  MOV R25, 0x4 ;  /* 0x0000000400197802 */ /* 0x000fe20000000f00 */
[----:B0-----:R-:W2:Y:S01]  /*0270*/  LDG.E R21, desc[UR18][R2.64+-0x10] ;  /* 0xfffff01202157981 */ /* 0x001ea2000c1e1900 */
[C---:B------:R-:W-:Y:S01]  /*0280*/  IMAD.WIDE R22, R14.reuse, R23, UR26 ;  /* 0x0000001a0e167e25 */ /* 0x040fe2000f8e0217 */
[----:B------:R-:W-:Y:S02]  /*0290*/  MOV R8, UR22 ;  /* 0x0000001600087c02 */ /* 0x000fe40008000f00 */
[----:B------:R-:W-:Y:S01]  /*02a0*/  MOV R9, UR23 ;  /* 0x0000001700097c02 */ /* 0x000fe20008000f00 */
[----:B------:R-:W3:Y:S02]  /*02b0*/  LDG.E R19, desc[UR18][R2.64+-0xc] ;  /* 0xfffff41202137981 */ /* 0x000ee4000c1e1900 */
[----:B------:R-:W-:-:S02]  /*02c0*/  IMAD.WIDE R8, R14, 0x4, R8 ;  /* 0x000000040e087825 */ /* 0x000fc400078e0208 */
[----:B------:R-:W2:Y:S01]  /*02d0*/  LDG.E R22, desc[UR18][R22.64] ;  /* 0x0000001216167981 */ /* 0x000ea2000c1e1900 */
[----:B------:R-:W-:Y:S01]  /*02e0*/  MOV R5, 0x4 ;  /* 0x0000000400057802 */ /* 0x000fe20000000f00 */
[C---:B------:R-:W-:Y:S02]  /*02f0*/  IMAD.WIDE R24, R14.reuse, R25, UR6 ;  /* 0x000000060e187e25 */ /* 0x040fe4000f8e0219 */
[----:B------:R0:W3:Y:S02]  /*0300*/  LDG.E R20, desc[UR18][R8.64] ;  /* 0x0000001208147981 */ /* 0x0000e4000c1e1900 */
[----:B------:R-:W-:Y:S02]  /*0310*/  IMAD.WIDE R10, R14, R11, UR8 ;  /* 0x000000080e0a7e25 */ /* 0x000fe4000f8e020b */
[----:B------:R-:W4:Y:S04]  /*0320*/  LDG.E R18, desc[UR18][R24.64] ;  /* 0x0000001218127981 */ /* 0x000f28000c1e1900 */
[----:B------:R-:W4:Y:S01]  /*0330*/  LDG.E R17, desc[UR18][R2.64+-0x8] ;  /* 0xfffff81202117981 */ /* 0x000f22000c1e1900 */
[----:B0-----:R-:W-:-:S02]  /*0340*/  HFMA2 R9, -RZ, RZ, 0, 2.384185791015625e-07 ;  /* 0x00000004ff097431 */ /* 0x001fc400000001ff */
[----:B------:R-:W-:Y:S01]  /*0350*/  IMAD.MOV.U32 R7, RZ, RZ, 0x4 ;  /* 0x00000004ff077424 */ /* 0x000fe200078e00ff */
[----:B------:R0:W5:Y:S01]  /*0360*/  LDG.E R16, desc[UR18][R10.64] ;  /* 0x000000120a107981 */ /* 0x000162000c1e1900 */
[----:B------:R-:W-:-:S03]  /*0370*/  IMAD.WIDE R4, R14, R5, UR10 ;  /* 0x0000000a0e047e25 */ /* 0x000fc6000f8e0205 */
[----:B------:R-:W5:Y:S01]  /*0380*/  LDG.E R15, desc[UR18][R2.64+-0x4] ;  /* 0xfffffc12020f7981 */ /* 0x000f62000c1e1900 */
[C---:B------:R-:W-:Y:S01]  /*0390*/  IMAD.WIDE R6, R14.reuse, R7, UR12 ;  /* 0x0000000c0e067e25 */ /* 0x040fe2000f8e0207 */
[----:B------:R-:W-:Y:S02]  /*03a0*/  MOV R27, 0x4 ;  /* 0x00000004001b7802 */ /* 0x000fe40000000f00 */
[----:B------:R1:W5:Y:S01]  /*03b0*/  LDG.E R4, desc[UR18][R4.64] ;  /* 0x0000001204047981 */ /* 0x000362000c1e1900 */
[----:B------:R-:W-:-:S03]  /*03c0*/  IMAD.WIDE R8, R14, R9, UR14 ;  /* 0x0000000e0e087e25 */ /* 0x000fc6000f8e0209 */
[----:B------:R-:W5:Y:S01]  /*03d0*/  LDG.E R23, desc[UR18][R2.64] ;  /* 0x0000001202177981 */ /* 0x000f62000c1e1900 */
[----:B0-----:R-:W-:-:S03]  /*03e0*/  IMAD.WIDE R10, R14, R27, UR16 ;  /* 0x000000100e0a7e25 */ /* 0x001fc6000f8e021b */
[----:B------:R-:W5:Y:S04]  /*03f0*/  LDG.E R7, desc[UR18][R6.64] ;  /* 0x0000001206077981 */ /* 0x000f68000c1e1900 */
[----:B------:R-:W5:Y:S04]  /*0400*/  LDG.E R24, desc[UR18][R2.64+0x4] ;  /* 0x0000041202187981 */ /* 0x000f68000c1e1900 */
[----:B------:R-:W5:Y:S04]  /*0410*/  LDG.E R8, desc[UR18][R8.64] ;  /* 0x0000001208087981 */ /* 0x000f68000c1e1900 */
[----:B------:R-:W5:Y:S04]  /*0420*/  LDG.E R25, desc[UR18][R2.64+0x8] ;  /* 0x0000081202197981 */ /* 0x000f68000c1e1900 */
[----:B------:R-:W5:Y:S04]  /*0430*/  LDG.E R10, desc[UR18][R10.64] ;  /* 0x000000120a0a7981 */ /* 0x000f68000c1e1900 */
[----:B------:R0:W5:Y:S01]  /*0440*/  LDG.E R27, desc[UR18][R2.64+0xc] ;  /* 0x00000c12021b7981 */ /* 0x000162000c1e1900 */
[----:B------:R-:W-:-:S04]  /*0450*/  UIADD3 UR5, UPT, UPT, UR5, 0x8, URZ ;  /* 0x0000000805057890 */ /* 0x000fc8000fffe0ff */
[----:B------:R-:W-:Y:S01]  /*0460*/  UISETP.NE.AND UP0, UPT, UR5, URZ, UPT ;  /* 0x000000ff0500728c */ /* 0x000fe2000bf05270 */
[----:B-1----:R-:W-:Y:S02]  /*0470*/  MOV R5, UR20 ;  /* 0x0000001400057c02 */ /* 0x002fe40008000f00 */
[----:B0-----:R-:W-:Y:S02]  /*0480*/  IADD3 R2, P0, PT, R2, 0x20, RZ ;  /* 0x0000002002027810 */ /* 0x001fe40007f1e0ff */
[----:B------:R-:W-:Y:S02]  /*0490*/  LEA R14, R5, R14, 0x3 ;  /* 0x0000000e050e7211 */ /* 0x000fe400078e18ff */
[----:B------:R-:W-:Y:S01]  /*04a0*/  IADD3.X R3, PT, PT, RZ, R3, RZ, P0, !PT ;  /* 0x00000003ff037210 */ /* 0x000fe200007fe4ff */
[----:B--2---:R-:W-:-:S04]  /*04b0*/  FFMA R22, R21, R22, R12 ;  /* 0x0000001615167223 */ /* 0x004fc8000000000c */
[----:B---3--:R-:W-:-:S04]  /*04c0*/  FFMA R20, R19, R20, R22 ;  /* 0x0000001413147223 */ /* 0x008fc80000000016 */
[----:B----4-:R-:W-:-:S04]  /*04d0*/  FFMA R18, R17, R18, R20 ;  /* 0x0000001211127223 */ /* 0x010fc80000000014 */
[----:B-----5:R-:W-:-:S04]  /*04e0*/  FFMA R16, R15, R16, R18 ;  /* 0x000000100f107223 */ /* 0x020fc80000000012 */
[----:B------:R-:W-:-:S04]  /*04f0*/  FFMA R23, R23, R4, R16 ;  /* 0x0000000417177223 */ /* 0x000fc80000000010 */
[----:B------:R-:W-:-:S04]  /*0500*/  FFMA R24, R24, R7, R23 ;  /* 0x0000000718187223 */ /* 0x000fc80000000017 */
[----:B------:R-:W-:-:S04]  /*0510*/  FFMA R8, R25, R8, R24 ;  /* 0x0000000819087223 */ /* 0x000fc80000000018 */
[----:B------:R-:W-:Y:S01]  /*0520*/  FFMA R12, R27, R10, R8 ;  /* 0x0000000a1b0c7223 */ /* 0x000fe20000000008 */
[----:B------:R-:W-:Y:S06]  /*0530*/  BRA.U UP0, `(.L_x_1) ;  /* 0xfffffffd003c7547 */ /* 0x000fec000b83ffff */
.L_x_0:
[----:B------:R-:W-:-:S04]  /*0540*/  ULOP3.LUT UR6, UR20, 0x7, URZ, 0xc0, !UPT ;  /* 0x0000000714067892 */ /* 0x000fc8000f8ec0ff */
[----:B------:R-:W-:-:S09]  /*0550*/  UISETP.NE.AND UP0, UPT, UR6, URZ, UPT ;  /* 0x000000ff0600728c */ /* 0x000fd2000bf05270 */
[----:B------:R-:W-:Y:S05]  /*0560*/  BRA.U !UP0, `(.L_x_2) ;  /* 0x0000000508387547 */ /* 0x000fea000b800000 */
[----:B------:R-:W-:Y:S02]  /*0570*/  UISETP.GE.U32.AND UP0, UPT, UR6, 0x4, UPT ;  /* 0x000000040600788c */ /* 0x000fe4000bf06070 */
[----:B------:R-:W-:-:S04]  /*0580*/  ULOP3.LUT UR5, UR20, 0x3, URZ, 0xc0, !UPT ;  /* 0x0000000314057892 */ /* 0x000fc8000f8ec0ff */
[----:B------:R-:W-:-:S03]  /*0590*/  UISETP.NE.AND UP1, UPT, UR5, URZ, UPT ;  /* 0x000000ff0500728c */ /* 0x000fc6000bf25270 */
[----:B------:R-:W-:Y:S08]  /*05a0*/  BRA.U !UP0, `(.L_x_3) ;  /* 0x00000001087c7547 */ /* 0x000ff0000b800000 */
[----:B------:R-:W1:Y:S01]  /*05b0*/  LDC.64 R6, c[0x0][0x388] ;  /* 0x0000e200ff067b82 */ /* 0x000e620000000a00 */
[----:B------:R-:W2:Y:S01]  /*05c0*/  LDCU.64 UR6, c[0x0][0x380] ;  /* 0x00007000ff0677ac */ /* 0x000ea20008000a00 */
[----:B------:R-:W-:Y:S01]  /*05d0*/  IMAD.U32 R9, RZ, RZ, UR4 ;  /* 0x00000004ff097e24 */ /* 0x000fe2000f8e00ff */
[C---:B------:R-:W-:Y:S02]  /*05e0*/  IADD3 R3, PT, PT, R13.reuse, UR4, RZ ;  /* 0x000000040d037c10 */ /* 0x040fe4000fffe0ff */
[----:B------:R-:W-:Y:S01]  /*05f0*/  IADD3 R10, P0, PT, R13, UR4, RZ ;  /* 0x000000040d0a7c10 */ /* 0x000fe2000ff1e0ff */
[----:B------:R-:W-:Y:S01]  /*0600*/  IMAD R9, R9, UR20, R0 ;  /* 0x0000001409097c24 */ /* 0x000fe2000f8e0200 */
[----:B------:R-:W-:Y:S01]  /*0610*/  MOV R11, UR20 ;  /* 0x00000014000b7c02 */ /* 0x000fe20008000f00 */
[----:B------:R-:W3:Y:S01]  /*0620*/  LDC.64 R4, c[0x0][0x380] ;  /* 0x0000e000ff047b82 */ /* 0x000ee20000000a00 */
[----:B------:R-:W-:Y:S01]  /*0630*/  MOV R15, UR20 ;  /* 0x00000014000f7c02 */ /* 0x000fe20008000f00 */
[----:B-1----:R-:W-:Y:S01]  /*0640*/  IMAD.WIDE R6, R9, 0x4, R6 ;  /* 0x0000000409067825 */ /* 0x002fe200078e0206 */
[----:B------:R-:W-:-:S05]  /*0650*/  MOV R9, UR20 ;  /* 0x0000001400097c02 */ /* 0x000fca0008000f00 */
[----:B------:R-:W-:Y:S02]  /*0660*/  IMAD.WIDE R8, R9, 0x4, R6 ;  /* 0x0000000409087825 */ /* 0x000fe400078e0206 */
[----:B0-----:R-:W4:Y:S02]  /*0670*/  LDG.E R6, desc[UR18][R6.64] ;  /* 0x0000001206067981 */ /* 0x001f24000c1e1900 */
[----:B---3--:R-:W-:Y:S01]  /*0680*/  IMAD.WIDE.U32 R4, R3, 0x4, R4 ;  /* 0x0000000403047825 */ /* 0x008fe200078e0004 */
[----:B------:R-:W-:Y:S01]  /*0690*/  IADD3.X R3, PT, PT, RZ, RZ, RZ, P0, !PT ;  /* 0x000000ffff037210 */ /* 0x000fe200007fe4ff */
[----:B------:R-:W3:Y:S01]  /*06a0*/  LDG.E R17, desc[UR18][R8.64] ;  /* 0x0000001208117981 */ /* 0x000ee2000c1e1900 */
[----:B--2---:R-:W-:-:S03]  /*06b0*/  LEA R2, P0, R10, UR6, 0x2 ;  /* 0x000000060a027c11 */ /* 0x004fc6000f8010ff */
[----:B------:R-:W4:Y:S01]  /*06c0*/  LDG.E R5, desc[UR18][R4.64] ;  /* 0x0000001204057981 */ /* 0x000f22000c1e1900 */
[----:B------:R-:W-:Y:S01]  /*06d0*/  LEA.HI.X R3, R10, UR7, R3, 0x2, P0 ;  /* 0x000000070a037c11 */ /* 0x000fe200080f1403 */
[----:B------:R-:W-:-:S04]  /*06e0*/  IMAD.WIDE R10, R11, 0x4, R8 ;  /* 0x000000040b0a7825 */ /* 0x000fc800078e0208 */
[----:B------:R-:W3:Y:S01]  /*06f0*/  LDG.E R16, desc[UR18][R2.64+0x4] ;  /* 0x0000041202107981 */ /* 0x000ee2000c1e1900 */
[----:B------:R-:W-:-:S03]  /*0700*/  IMAD.WIDE R14, R15, 0x4, R10 ;  /* 0x000000040f0e7825 */ /* 0x000fc600078e020a */
[----:B------:R-:W2:Y:S04]  /*0710*/  LDG.E R19, desc[UR18][R10.64] ;  /* 0x000000120a137981 */ /* 0x000ea8000c1e1900 */
[----:B------:R-:W2:Y:S04]  /*0720*/  LDG.E R18, desc[UR18][R2.64+0x8] ;  /* 0x0000081202127981 */ /* 0x000ea8000c1e1900 */
[----:B------:R-:W5:Y:S04]  /*0730*/  LDG.E R20, desc[UR18][R2.64+0xc] ;  /* 0x00000c1202147981 */ /* 0x000f68000c1e1900 */
[----:B------:R-:W5:Y:S01]  /*0740*/  LDG.E R14, desc[UR18][R14.64] ;  /* 0x000000120e0e7981 */ /* 0x000f62000c1e1900 */
[----:B------:R-:W-:Y:S01]  /*0750*/  UIADD3 UR4, UPT, UPT, UR4, 0x4, URZ ;  /* 0x0000000404047890 */ /* 0x000fe2000fffe0ff */
[----:B----4-:R-:W-:-:S04]  /*0760*/  FFMA R5, R5, R6, R12 ;  /* 0x0000000605057223 */ /* 0x010fc8000000000c */
[----:B---3--:R-:W-:-:S04]  /*0770*/  FFMA R5, R16, R17, R5 ;  /* 0x0000001110057223 */ /* 0x008fc80000000005 */
[----:B--2---:R-:W-:-:S04]  /*0780*/  FFMA R5, R18, R19, R5 ;  /* 0x0000001312057223 */ /* 0x004fc80000000005 */
[----:B-----5:R-:W-:-:S07]  /*0790*/  FFMA R12, R20, R14, R5 ;  /* 0x0000000e140c7223 */ /* 0x020fce0000000005 */
.L_x_3:
[----:B------:R-:W-:Y:S05]  /*07a0*/  BRA.U !UP1, `(.L_x_2) ;  /* 0x0000000109a87547 */ /* 0x000fea000b800000 */
[----:B------:R-:W-:Y:S01]  /*07b0*/  UISETP.NE.AND UP0, UPT, UR5, 0x1, UPT ;  /* 0x000000010500788c */ /* 0x000fe2000bf05270 */
[----:B------:R-:W-:Y:S01]  /*07c0*/  MOV R7, UR4 ;  /* 0x0000000400077c02 */ /* 0x000fe20008000f00 */
[----:B------:R-:W-:Y:S02]  /*07d0*/  ULOP3.LUT UR5, UR20, 0x1, URZ, 0xc0, !UPT ;  /* 0x0000000114057892 */ /* 0x000fe4000f8ec0ff */
[----:B------:R-:W-:Y:S02]  /*07e0*/  MOV R15, UR20 ;  /* 0x00000014000f7c02 */ /* 0x000fe40008000f00 */
[----:B------:R-:W-:Y:S01]  /*07f0*/  UISETP.NE.U32.AND UP1, UPT, UR5, 0x1, UPT ;  /* 0x000000010500788c */ /* 0x000fe2000bf25070 */
[----:B------:R-:W-:-:S04]  /*0800*/  PLOP3.LUT P1, PT, PT, PT, UP0, 0x80, 0x8 ;  /* 0x000000000008781c */ /* 0x000fc80003f2f008 */
[----:B------:R-:W1:Y:S01]  /*0810*/  @UP0 LDCU.128 UR8, c[0x0][0x380] ;  /* 0x00007000ff0807ac */ /* 0x000e620008000c00 */
[----:B------:R-:W-:Y:S01]  /*0820*/  PLOP3.LUT P0, PT, PT, PT, UP1, 0x80, 0x8 ;  /* 0x000000000008781c */ /* 0x000fe20003f0f018 */
[----:B------:R-:W2:Y:S04]  /*0830*/  @UP0 LDCU.64 UR6, c[0x0][0x380] ;  /* 0x00007000ff0607ac */ /* 0x000ea80008000a00 */
[----:B------:R-:W3:Y:S03]  /*0840*/  @!UP1 LDCU.128 UR12, c[0x0][0x380] ;  /* 0x00007000ff0c97ac */ /* 0x000ee60008000c00 */
[C---:B------:R-:W-:Y:S02]  /*0850*/  @P1 IADD3 R3, PT, PT, R13.reuse, UR4, RZ ;  /* 0x000000040d031c10 */ /* 0x040fe4000fffe0ff */
[----:B------:R-:W-:Y:S01]  /*0860*/  @P1 IADD3 R6, P2, PT, R13, UR4, RZ ;  /* 0x000000040d061c10 */ /* 0x000fe2000ff5e0ff */
[----:B------:R-:W-:Y:S01]  /*0870*/  @UP0 UIADD3 UR4, UPT, UPT, UR4, 0x2, URZ ;  /* 0x0000000204040890 */ /* 0x000fe2000fffe0ff */
[----:B-1----:R-:W-:Y:S01]  /*0880*/  MOV R11, UR9 ;  /* 0x00000009000b7c02 */ /* 0x002fe20008000f00 */
[----:B------:R-:W-:Y:S01]  /*0890*/  IMAD.U32 R10, RZ, RZ, UR8 ;  /* 0x00000008ff0a7e24 */ /* 0x000fe2000f8e00ff */
[----:B------:R-:W-:-:S02]  /*08a0*/  MOV R4, UR10 ;  /* 0x0000000a00047c02 */ /* 0x000fc40008000f00 */
[----:B------:R-:W-:Y:S01]  /*08b0*/  MOV R5, UR11 ;  /* 0x0000000b00057c02 */ /* 0x000fe20008000f00 */
[----:B------:R-:W-:-:S04]  /*08c0*/  @P1 IMAD.WIDE.U32 R10, R3, 0x4, R10 ;  /* 0x00000004030a1825 */ /* 0x000fc800078e000a */
[----:B------:R-:W-:Y:S01]  /*08d0*/  @P1 IMAD R3, R7, UR20, R0 ;  /* 0x0000001407031c24 */ /* 0x000fe2000f8e0200 */
[----:B------:R-:W-:Y:S01]  /*08e0*/  @P1 IADD3.X R7, PT, PT, RZ, RZ, RZ, P2, !PT ;  /* 0x000000ffff071210 */ /* 0x000fe200017fe4ff */
[----:B------:R-:W-:Y:S01]  /*08f0*/  IMAD.U32 R19, RZ, RZ, UR4 ;  /* 0x00000004ff137e24 */ /* 0x000fe2000f8e00ff */
[C---:B--2---:R-:W-:Y:S01]  /*0900*/  @P1 LEA R2, P2, R6.reuse, UR6, 0x2 ;  /* 0x0000000606021c11 */ /* 0x044fe2000f8410ff */
[----:B------:R-:W-:Y:S01]  /*0910*/  @P1 IMAD.WIDE R4, R3, 0x4, R4 ;  /* 0x0000000403041825 */ /* 0x000fe200078e0204 */
[----:B------:R-:W-:Y:S01]  /*0920*/  @!P0 IADD3 R17, PT, PT, R13, UR4, RZ ;  /* 0x000000040d118c10 */ /* 0x000fe2000fffe0ff */
[----:B0-----:R-:W2:Y:S01]  /*0930*/  @P1 LDG.E R11, desc[UR18][R10.64] ;  /* 0x000000120a0b1981 */ /* 0x001ea2000c1e1900 */
[----:B------:R-:W-:Y:S01]  /*0940*/  @P1 LEA.HI.X R3, R6, UR7, R7, 0x2, P2 ;  /* 0x0000000706031c11 */ /* 0x000fe200090f1407 */
[----:B------:R-:W-:Y:S01]  /*0950*/  @!P0 IMAD R19, R19, UR20, R0 ;  /* 0x0000001413138c24 */ /* 0x000fe2000f8e0200 */
[----:B---3--:R-:W-:Y:S01]  /*0960*/  MOV R6, UR12 ;  /* 0x0000000c00067c02 */ /* 0x008fe20008000f00 */
[----:B------:R-:W-:Y:S01]  /*0970*/  @P1 IMAD.WIDE R14, R15, 0x4, R4 ;  /* 0x000000040f0e1825 */ /* 0x000fe200078e0204 */
[----:B------:R-:W-:Y:S01]  /*0980*/  MOV R7, UR13 ;  /* 0x0000000d00077c02 */ /* 0x000fe20008000f00 */
[----:B------:R-:W2:Y:S01]  /*0990*/  @P1 LDG.E R4, desc[UR18][R4.64] ;  /* 0x0000001204041981 */ /* 0x000ea2000c1e1900 */
[----:B------:R-:W-:-:S02]  /*09a0*/  MOV R8, UR14 ;  /* 0x0000000e00087c02 */ /* 0x000fc40008000f00 */
[----:B------:R-:W-:Y:S01]  /*09b0*/  MOV R9, UR15 ;  /* 0x0000000f00097c02 */ /* 0x000fe20008000f00 */
[----:B------:R-:W-:Y:S01]  /*09c0*/  @!P0 IMAD.WIDE.U32 R6, R17, 0x4, R6 ;  /* 0x0000000411068825 */ /* 0x000fe200078e0006 */
[----:B------:R-:W3:Y:S03]  /*09d0*/  @P1 LDG.E R14, desc[UR18][R14.64] ;  /* 0x000000120e0e1981 */ /* 0x000ee6000c1e1900 */
[----:B------:R-:W-:Y:S01]  /*09e0*/  @!P0 IMAD.WIDE R8, R19, 0x4, R8 ;  /* 0x0000000413088825 */ /* 0x000fe200078e0208 */
[----:B------:R-:W3:Y:S04]  /*09f0*/  @P1 LDG.E R2, desc[UR18][R2.64+0x4] ;  /* 0x0000041202021981 */ /* 0x000ee8000c1e1900 */
[----:B------:R-:W4:Y:S04]  /*0a00*/  @!P0 LDG.E R7, desc[UR18][R6.64] ;  /* 0x0000001206078981 */ /* 0x000f28000c1e1900 */
[----:B------:R-:W4:Y:S01]  /*0a10*/  @!P0 LDG.E R8, desc[UR18][R8.64] ;  /* 0x0000001208088981 */ /* 0x000f22000c1e1900 */
[----:B--2---:R-:W-:-:S04]  /*0a20*/  @P1 FFMA R11, R11, R4, R12 ;  /* 0x000000040b0b1223 */ /* 0x004fc8000000000c */
[----:B---3--:R-:W-:-:S04]  /*0a30*/  @P1 FFMA R12, R2, R14, R11 ;  /* 0x0000000e020c1223 */ /* 0x008fc8000000000b */
[----:B----4-:R-:W-:-:S07]  /*0a40*/  @!P0 FFMA R12, R7, R8, R12 ;  /* 0x00000008070c8223 */ /* 0x010fce000000000c */
.L_x_2:
[----:B------:R-:W1:Y:S01]  /*0a50*/  LDC.64 R2, c[0x0][0x390] ;  /* 0x0000e400ff027b82 */ /* 0x000e620000000a00 */
[----:B------:R-:W-:-:S05]  /*0a60*/  IADD3 R13, PT, PT, R0, R13, RZ ;  /* 0x0000000d000d7210 */ /* 0x000fca0007ffe0ff */
[----:B-1----:R-:W-:-:S05]  /*0a70*/  IMAD.WIDE R2, R13, 0x4, R2 ;  /* 0x000000040d027825 */ /* 0x002fca00078e0202 */
[----:B0-----:R-:W-:Y:S01]  /*0a80*/  STG.E desc[UR18][R2.64], R12 ;  /* 0x0000000c02007986 */ /* 0x001fe2000c101912 */
[----:B------:R-:W-:Y:S05]  /*0a90*/  EXIT ;  /* 0x000000000000794d */ /* 0x000fea0003800000 */
.L_x_4:
[----:B------:R-:W-:-:S00]  /*0aa0*/  BRA `(.L_x_4) ;  /* 0xfffffffc00fc7947 */ /* 0x000fc0000383ffff */
[----:B------:R-:W-:-:S00]  /*0ab0*/  NOP ;  /* 0x0000000000007918 */ /* 0x000fc00000000000 */
        /* <DEDUP_REMOVED lines=12> */
.L_x_21:


//--------------------- .text._Z24compute_intensive_kernelPfmi --------------------------
	.section	.text._Z24compute_intensive_kernelPfmi,"ax",@progbits
	.align	128
        .global         _Z24compute_intensive_kernelPfmi
        .type           _Z24compute_intensive_kernelPfmi,@function
        .size           _Z24compute_intensive_kernelPfmi,(.L_x_20 - _Z24compute_intensive_kernelPfmi)
        .other          _Z24compute_intensive_kernelPfmi,@"STO_CUDA_ENTRY STV_DEFAULT"
_Z24compute_intensive_kernelPfmi:
.text._Z24compute_intensive_kernelPfmi:
[----:B------:R-:W0:Y:S01]  /*0000*/  LDC R1, c[0x0][0x37c] ;  /* 0x0000df00ff017b82 */ /* 0x000e220000000800 */
[----:B------:R-:W1:Y:S07]  /*0010*/  S2R R12, SR_TID.X ;  /* 0x00000000000c7919 */ /* 0x000e6e0000002100 */
[----:B------:R-:W1:Y:S01]  /*0020*/  S2UR UR4, SR_CTAID.X ;  /* 0x00000000000479c3 */ /* 0x000e620000002500 */
[----:B------:R-:W2:Y:S01]  /*0030*/  LDCU.64 UR6, c[0x0][0x388] ;  /* 0x00007100ff0677ac */ /* 0x000ea20008000a00 */
[----:B0-----:R-:W-:-:S06]  /*0040*/  VIADD R1, R1, 0xffffffe0 ;  /* 0xffffffe001017836 */ /* 0x001fcc0000000000 */
[----:B------:R-:W1:Y:S02]  /*0050*/  LDC R5, c[0x0][0x360] ;  /* 0x0000d800ff057b82 */ /* 0x000e640000000800 */
[----:B-1----:R-:W-:-:S05]  /*0060*/  IMAD R12, R5, UR4, R12 ;  /* 0x00000004050c7c24 */ /* 0x002fca000f8e020c */
[----:B--2---:R-:W-:Y:S02]  /*0070*/  ISETP.GE.U32.AND P0, PT, R12, UR6, PT ;  /* 0x000000060c007c0c */ /* 0x004fe4000bf06070 */
[----:B------:R-:W-:-:S04]  /*0080*/  SHF.R.S32.HI R9, RZ, 0x1f, R12 ;  /* 0x0000001fff097819 */ /* 0x000fc8000001140c */
[----:B------:R-:W-:-:S13]  /*0090*/  ISETP.GE.U32.AND.EX P0, PT, R9, UR7, PT, P0 ;  /* 0x0000000709007c0c */ /* 0x000fda000bf06100 */
[----:B------:R-:W-:Y:S05]  /*00a0*/  @P0 EXIT ;  /* 0x000000000000094d */ /* 0x000fea0003800000 */
[----:B------:R-:W0:Y:S01]  /*00b0*/  LDC R0, c[0x0][0x390] ;  /* 0x0000e400ff007b82 */ /* 0x000e220000000800 */
[----:B------:R-:W1:Y:S02]  /*00c0*/  LDCU UR4, c[0x0][0x370] ;  /* 0x00006e00ff0477ac */ /* 0x000e640008000800 */
[----:B-1----:R-:W-:Y:S01]  /*00d0*/  IMAD R5, R5, UR4, RZ ;  /* 0x0000000405057c24 */ /* 0x002fe2000f8e02ff */
[----:B0-----:R-:W-:-:S13]  /*00e0*/  ISETP.GE.AND P0, PT, R0, 0x1, PT ;  /* 0x000000010000780c */ /* 0x001fda0003f06270 */
[----:B------:R-:W-:Y:S05]  /*00f0*/  @!P0 EXIT ;  /* 0x000000000000894d */ /* 0x000fea0003800000 */
[----:B------:R-:W0:Y:S02]  /*0100*/  LDCU.64 UR6, c[0x0][0x358] ;  /* 0x00006b00ff0677ac */ /* 0x000e240008000a00 */
.L_x_17:
[----:B-1----:R-:W1:Y:S02]  /*0110*/  LDCU.128 UR8, c[0x0][0x380] ;  /* 0x00007000ff0877ac */ /* 0x002e640008000c00 */
[----:B-1----:R-:W-:-:S04]  /*0120*/  LEA R6, P0, R12, UR8, 0x2 ;  /* 0x000000080c067c11 */ /* 0x002fc8000f8010ff */
[----:B------:R-:W-:-:S05]  /*0130*/  LEA.HI.X R7, R12, UR9, R9, 0x2, P0 ;  /* 0x000000090c077c11 */ /* 0x000fca00080f1409 */
[----:B0-----:R0:W5:Y:S01]  /*0140*/  LDG.E R15, desc[UR6][R6.64] ;  /* 0x00000006060f7981 */ /* 0x001162000c1e1900 */
[----:B------:R-:W-:Y:S01]  /*0150*/  IADD3 R12, P1, PT, R5, R12, RZ ;  /* 0x0000000c050c7210 */ /* 0x000fe20007f3e0ff */
[----:B------:R-:W-:-:S03]  /*0160*/  IMAD.MOV.U32 R13, RZ, RZ, RZ ;  /* 0x000000ffff0d7224 */ /* 0x000fc600078e00ff */
[----:B------:R-:W-:Y:S02]  /*0170*/  ISETP.GE.U32.AND P0, PT, R12, UR10, PT ;  /* 0x0000000a0c007c0c */ /* 0x000fe4000bf06070 */
[----:B------:R-:W-:-:S04]  /*0180*/  LEA.HI.X.SX32 R9, R5, R9, 0x1, P1 ;  /* 0x0000000905097211 */ /* 0x000fc800008f0eff */
[----:B0-----:R-:W-:-:S13]  /*0190*/  ISETP.GE.U32.AND.EX P0, PT, R9, UR11, PT, P0 ;  /* 0x0000000b09007c0c */ /* 0x001fda000bf06100 */
.L_x_16:
[C---:B-----5:R-:W-:Y:S01]  /*01a0*/  FMUL R0, R15.reuse, 0.63661974668502807617 ;  /* 0x3f22f9830f007820 */ /* 0x060fe20000400000 */
[----:B------:R-:W-:Y:S01]  /*01b0*/  FSETP.GE.AND P1, PT, |R15|, 105615, PT ;  /* 0x47ce47800f00780b */ /* 0x000fe20003f26200 */
[----:B------:R-:W-:Y:S04]  /*01c0*/  BSSY.RECONVERGENT B0, `(.L_x_5) ;  /* 0x0000041000007945 */ /* 0x000fe80003800200 */
[----:B------:R-:W0:Y:S02]  /*01d0*/  F2I.NTZ R0, R0 ;  /* 0x0000000000007305 */ /* 0x000e240000203100 */
[-C--:B0-----:R-:W-:Y:S02]  /*01e0*/  I2FP.F32.S32 R2, R0.reuse ;  /* 0x0000000000027245 */ /* 0x081fe40000201400 */
[----:B------:R-:W-:-:S03]  /*01f0*/  MOV R20, R0 ;  /* 0x0000000000147202 */ /* 0x000fc60000000f00 */
[----:B------:R-:W-:-:S04]  /*0200*/  FFMA R3, R2, -1.5707962512969970703, R15 ;  /* 0xbfc90fda02037823 */ /* 0x000fc8000000000f */
[----:B------:R-:W-:-:S04]  /*0210*/  FFMA R3, R2, -7.5497894158615963534e-08, R3 ;  /* 0xb3a2216802037823 */ /* 0x000fc80000000003 */
[----:B------:R-:W-:-:S04]  /*0220*/  FFMA R19, R2, -5.3903029534742383927e-15, R3 ;  /* 0xa7c234c502137823 */ /* 0x000fc80000000003 */
[----:B------:R-:W-:Y:S01]  /*0230*/  IMAD.MOV.U32 R2, RZ, RZ, R19 ;  /* 0x000000ffff027224 */ /* 0x000fe200078e0013 */
[----:B------:R-:W-:Y:S06]  /*0240*/  @!P1 BRA `(.L_x_6) ;  /* 0x0000000000e09947 */ /* 0x000fec0003800000 */
[----:B------:R-:W-:-:S13]  /*0250*/  FSETP.NEU.AND P1, PT, |R15|, +INF , PT ;  /* 0x7f8000000f00780b */ /* 0x000fda0003f2d200 */
[----:B------:R-:W-:Y:S05]  /*0260*/  @!P1 BRA `(.L_x_7) ;  /* 0x0000000000d09947 */ /* 0x000fea0003800000 */
[----:B------:R-:W-:Y:S02]  /*0270*/  IMAD.SHL.U32 R2, R15, 0x100, RZ ;  /* 0x000001000f027824 */ /* 0x000fe400078e00ff */
[----:B------:R-:W-:Y:S02]  /*0280*/  HFMA2 R8, -RZ, RZ, 0, 0 ;  /* 0x00000000ff087431 */ /* 0x000fe400000001ff */
[----:B------:R-:W-:Y:S01]  /*0290*/  IMAD.MOV.U32 R0, RZ, RZ, R1 ;  /* 0x000000ffff007224 */ /* 0x000fe200078e0001 */
[----:B------:R-:W0:Y:S01]  /*02a0*/  LDCU.64 UR8, c[0x4][URZ] ;  /* 0x01000000ff0877ac */ /* 0x000e220008000a00 */
[----:B------:R-:W-:Y:S01]  /*02b0*/  LOP3.LUT R21, R2, 0x80000000, RZ, 0xfc, !PT ;  /* 0x8000000002157812 */ /* 0x000fe200078efcff */
[----:B------:R-:W-:Y:S01]  /*02c0*/  UMOV UR5, URZ ;  /* 0x000000ff00057c82 */ /* 0x000fe20008000000 */
[----:B------:R-:W-:-:S05]  /*02d0*/  UMOV UR4, URZ ;  /* 0x000000ff00047c82 */ /* 0x000fca0008000000 */
.L_x_8:
[----:B0-----:R-:W-:Y:S01]  /*02e0*/  IMAD.U32 R10, RZ, RZ, UR8 ;  /* 0x00000008ff0a7e24 */ /* 0x001fe2000f8e00ff */
[----:B------:R-:W-:-:S05]  /*02f0*/  MOV R11, UR9 ;  /* 0x00000009000b7c02 */ /* 0x000fca0008000f00 */
[----:B------:R-:W2:Y:S01]  /*0300*/  LDG.E.CONSTANT R2, desc[UR6][R10.64] ;  /* 0x000000060a027981 */ /* 0x000ea2000c1e9900 */
[----:B------:R-:W-:Y:S02]  /*0310*/  UIADD3 UR8, UP0, UPT, UR8, 0x4, URZ ;  /* 0x0000000408087890 */ /* 0x000fe4000ff1e0ff */
[----:B------:R-:W-:Y:S02]  /*0320*/  UIADD3 UR4, UPT, UPT, UR4, 0x1, URZ ;  /* 0x0000000104047890 */ /* 0x000fe4000fffe0ff */
[----:B------:R-:W-:Y:S02]  /*0330*/  UIADD3.X UR9, UPT, UPT, URZ, UR9, URZ, UP0, !UPT ;  /* 0x00000009ff097290 */ /* 0x000fe400087fe4ff */
[----:B------:R-:W-:Y:S01]  /*0340*/  UISETP.NE.AND UP0, UPT, UR4, 0x6, UPT ;  /* 0x000000060400788c */ /* 0x000fe2000bf05270 */
[----:B--2---:R-:W-:-:S03]  /*0350*/  IMAD.WIDE.U32 R2, R2, R21, RZ ;  /* 0x0000001502027225 */ /* 0x004fc600078e00ff */
[----:B------:R-:W-:-:S04]  /*0360*/  IADD3 R17, P1, PT, R2, R8, RZ ;  /* 0x0000000802117210 */ /* 0x000fc80007f3e0ff */
[----:B------:R-:W-:Y:S01]  /*0370*/  IADD3.X R8, PT, PT, R3, UR5, RZ, P1, !PT ;  /* 0x0000000503087c10 */ /* 0x000fe20008ffe4ff */
[----:B------:R0:W-:Y:S02]  /*0380*/  STL [R0], R17 ;  /* 0x0000001100007387 */ /* 0x0001e40000100800 */
[----:B0-----:R-:W-:Y:S01]  /*0390*/  VIADD R0, R0, 0x4 ;  /* 0x0000000400007836 */ /* 0x001fe20000000000 */
[----:B------:R-:W-:Y:S06]  /*03a0*/  BRA.U UP0, `(.L_x_8) ;  /* 0xfffffffd00cc7547 */ /* 0x000fec000b83ffff */
[----:B------:R-:W-:Y:S01]  /*03b0*/  SHF.R.U32.HI R4, RZ, 0x17, R15 ;  /* 0x00000017ff047819 */ /* 0x000fe2000001160f */
[----:B------:R0:W-:Y:S03]  /*03c0*/  STL [R1+0x18], R8 ;  /* 0x0000180801007387 */ /* 0x0001e60000100800 */
[C---:B------:R-:W-:Y:S02]  /*03d0*/  LOP3.LUT R0, R4.reuse, 0xe0, RZ, 0xc0, !PT ;  /* 0x000000e004007812 */ /* 0x040fe400078ec0ff */
[----:B------:R-:W-:-:S03]  /*03e0*/  LOP3.LUT P1, RZ, R4, 0x1f, RZ, 0xc0, !PT ;  /* 0x0000001f04ff7812 */ /* 0x000fc6000782c0ff */
[----:B------:R-:W-:-:S05]  /*03f0*/  VIADD R0, R0, 0xffffff80 ;  /* 0xffffff8000007836 */ /* 0x000fca0000000000 */
[----:B------:R-:W-:-:S05]  /*0400*/  SHF.R.U32.HI R0, RZ, 0x5, R0 ;  /* 0x00000005ff007819 */ /* 0x000fca0000011600 */
[----:B------:R-:W-:-:S05]  /*0410*/  IMAD R14, R0, -0x4, R1 ;  /* 0xfffffffc000e7824 */ /* 0x000fca00078e0201 */
[----:B------:R-:W2:Y:S04]  /*0420*/  LDL R0, [R14+0x18] ;  /* 0x000018000e007983 */ /* 0x000ea80000100800 */
[----:B------:R-:W2:Y:S04]  /*0430*/  LDL R3, [R14+0x14] ;  /* 0x000014000e037983 */ /* 0x000ea80000100800 */
[----:B------:R-:W3:Y:S01]  /*0440*/  @P1 LDL R2, [R14+0x10] ;  /* 0x000010000e021983 */ /* 0x000ee20000100800 */
[----:B------:R-:W-:Y:S01]  /*0450*/  LOP3.LUT R4, R4, 0x1f, RZ, 0xc0, !PT ;  /* 0x0000001f04047812 */ /* 0x000fe200078ec0ff */
[----:B------:R-:W-:Y:S01]  /*0460*/  UMOV UR4, 0x54442d19 ;  /* 0x54442d1900047882 */ /* 0x000fe20000000000 */
[----:B------:R-:W-:-:S02]  /*0470*/  UMOV UR5, 0x3bf921fb ;  /* 0x3bf921fb00057882 */ /* 0x000fc40000000000 */
[-C--:B--2---:R-:W-:Y:S02]  /*0480*/  @P1 SHF.L.W.U32.HI R0, R3, R4.reuse, R0 ;  /* 0x0000000403001219 */ /* 0x084fe40000010e00 */
[----:B---3--:R-:W-:Y:S02]  /*0490*/  @P1 SHF.L.W.U32.HI R3, R2, R4, R3 ;  /* 0x0000000402031219 */ /* 0x008fe40000010e03 */
[----:B------:R-:W-:Y:S02]  /*04a0*/  ISETP.GE.AND P1, PT, R15, RZ, PT ;  /* 0x000000ff0f00720c */ /* 0x000fe40003f26270 */
[C---:B------:R-:W-:Y:S02]  /*04b0*/  SHF.L.W.U32.HI R2, R3.reuse, 0x2, R0 ;  /* 0x0000000203027819 */ /* 0x040fe40000010e00 */
[----:B------:R-:W-:Y:S02]  /*04c0*/  SHF.L.U32 R3, R3, 0x2, RZ ;  /* 0x0000000203037819 */ /* 0x000fe400000006ff */
[----:B------:R-:W-:-:S04]  /*04d0*/  SHF.R.S32.HI R4, RZ, 0x1f, R2 ;  /* 0x0000001fff047819 */ /* 0x000fc80000011402 */
[C---:B------:R-:W-:Y:S02]  /*04e0*/  LOP3.LUT R10, R4.reuse, R3, RZ, 0x3c, !PT ;  /* 0x00000003040a7212 */ /* 0x040fe400078e3cff */
[----:B------:R-:W-:Y:S02]  /*04f0*/  LOP3.LUT R11, R4, R2, RZ, 0x3c, !PT ;  /* 0x00000002040b7212 */ /* 0x000fe400078e3cff */
[----:B------:R-:W-:Y:S02]  /*0500*/  SHF.R.U32.HI R3, RZ, 0x1e, R0 ;  /* 0x0000001eff037819 */ /* 0x000fe40000011600 */
[C---:B------:R-:W-:Y:S02]  /*0510*/  LOP3.LUT R4, R2.reuse, R15, RZ, 0x3c, !PT ;  /* 0x0000000f02047212 */ /* 0x040fe400078e3cff */
[----:B------:R-:W1:Y:S01]  /*0520*/  I2F.F64.S64 R10, R10 ;  /* 0x0000000a000a7312 */ /* 0x000e620000301c00 */
[----:B------:R-:W-:Y:S02]  /*0530*/  LEA.HI R0, R2, R3, RZ, 0x1 ;  /* 0x0000000302007211 */ /* 0x000fe400078f08ff */
[----:B------:R-:W-:-:S03]  /*0540*/  ISETP.GE.AND P2, PT, R4, RZ, PT ;  /* 0x000000ff0400720c */ /* 0x000fc60003f46270 */
[----:B------:R-:W-:-:S04]  /*0550*/  IMAD.MOV R2, RZ, RZ, -R0 ;  /* 0x000000ffff027224 */ /* 0x000fc800078e0a00 */
[----:B------:R-:W-:Y:S01]  /*0560*/  @!P1 IMAD.MOV.U32 R0, RZ, RZ, R2 ;  /* 0x000000ffff009224 */ /* 0x000fe200078e0002 */
[----:B-1----:R-:W-:-:S10]  /*0570*/  DMUL R16, R10, UR4 ;  /* 0x000000040a107c28 */ /* 0x002fd40008000000 */
[----:B------:R-:W1:Y:S02]  /*0580*/  F2F.F32.F64 R16, R16 ;  /* 0x0000001000107310 */ /* 0x000e640000301000 */
[----:B-1----:R-:W-:Y:S01]  /*0590*/  FSEL R2, -R16, R16, !P2 ;  /* 0x0000001010027208 */ /* 0x002fe20005000100 */
[----:B0-----:R-:W-:Y:S06]  /*05a0*/  BRA `(.L_x_6) ;  /* 0x0000000000087947 */ /* 0x001fec0003800000 */
.L_x_7:
[----:B------:R-:W-:Y:S01]  /*05b0*/  FMUL R2, RZ, R15 ;  /* 0x0000000fff027220 */ /* 0x000fe20000400000 */
[----:B------:R-:W-:-:S07]  /*05c0*/  MOV R0, RZ ;  /* 0x000000ff00007202 */ /* 0x000fce0000000f00 */
.L_x_6:
[----:B------:R-:W-:Y:S05]  /*05d0*/  BSYNC.RECONVERGENT B0 ;  /* 0x0000000000007941 */ /* 0x000fea0003800200 */
.L_x_5:
[----:B------:R-:W-:Y:S02]  /*05e0*/  IMAD.MOV.U32 R14, RZ, RZ, 0x37cbac00 ;  /* 0x37cbac00ff0e7424 */ /* 0x000fe400078e00ff */
[----:B------:R-:W-:Y:S01]  /*05f0*/  FMUL R3, R2, R2 ;  /* 0x0000000202037220 */ /* 0x000fe20000400000 */
[----:B------:R-:W-:Y:S01]  /*0600*/  LOP3.LUT R8, R0, 0x1, RZ, 0xc0, !PT ;  /* 0x0000000100087812 */ /* 0x000fe200078ec0ff */
[----:B------:R-:W-:Y:S01]  /*0610*/  IMAD.MOV.U32 R16, RZ, RZ, 0x3d2aaabb ;  /* 0x3d2aaabbff107424 */ /* 0x000fe200078e00ff */
[----:B------:R-:W-:Y:S01]  /*0620*/  MOV R17, 0x3effffff ;  /* 0x3effffff00117802 */ /* 0x000fe20000000f00 */
[----:B------:R-:W-:Y:S01]  /*0630*/  FFMA R4, R3, R14, -0.0013887860113754868507 ;  /* 0xbab607ed03047423 */ /* 0x000fe2000000000e */
[----:B------:R-:W-:Y:S01]  /*0640*/  ISETP.NE.U32.AND P2, PT, R8, 0x1, PT ;  /* 0x000000010800780c */ /* 0x000fe20003f45070 */
[----:B------:R-:W-:Y:S01]  /*0650*/  BSSY.RECONVERGENT B0, `(.L_x_9) ;  /* 0x0000041000007945 */ /* 0x000fe20003800200 */
[----:B------:R-:W-:Y:S02]  /*0660*/  LOP3.LUT P1, RZ, R0, 0x2, RZ, 0xc0, !PT ;  /* 0x0000000200ff7812 */ /* 0x000fe4000782c0ff */
[----:B------:R-:W-:-:S02]  /*0670*/  FSEL R4, R4, -0.00019574658654164522886, !P2 ;  /* 0xb94d415304047808 */ /* 0x000fc40005000000 */
[----:B------:R-:W-:Y:S02]  /*0680*/  FSEL R8, R16, 0.0083327032625675201416, !P2 ;  /* 0x3c0885e410087808 */ /* 0x000fe40005000000 */
[----:B------:R-:W-:Y:S02]  /*0690*/  FSEL R0, R2, 1, P2 ;  /* 0x3f80000002007808 */ /* 0x000fe40001000000 */
[----:B------:R-:W-:Y:S01]  /*06a0*/  FSEL R21, -R17, -0.16666662693023681641, !P2 ;  /* 0xbe2aaaa811157808 */ /* 0x000fe20005000100 */
[----:B------:R-:W-:Y:S01]  /*06b0*/  FFMA R4, R3, R4, R8 ;  /* 0x0000000403047223 */ /* 0x000fe20000000008 */
[----:B------:R-:W-:Y:S01]  /*06c0*/  FSETP.GE.AND P2, PT, |R15|, 105615, PT ;  /* 0x47ce47800f00780b */ /* 0x000fe20003f46200 */
[C---:B------:R-:W-:Y:S02]  /*06d0*/  FFMA R11, R3.reuse, R0, RZ ;  /* 0x00000000030b7223 */ /* 0x040fe400000000ff */
[----:B------:R-:W-:-:S04]  /*06e0*/  FFMA R4, R3, R4, R21 ;  /* 0x0000000403047223 */ /* 0x000fc80000000015 */
[----:B------:R-:W-:-:S04]  /*06f0*/  FFMA R18, R11, R4, R0 ;  /* 0x000000040b127223 */ /* 0x000fc80000000000 */
[----:B------:R-:W-:Y:S02]  /*0700*/  @P1 FADD R18, RZ, -R18 ;  /* 0x80000012ff121221 */ /* 0x000fe40000000000 */
[----:B------:R-:W-:Y:S05]  /*0710*/  @!P2 BRA `(.L_x_10) ;  /* 0x0000000000d0a947 */ /* 0x000fea0003800000 */
[----:B------:R-:W-:-:S13]  /*0720*/  FSETP.NEU.AND P1, PT, |R15|, +INF , PT ;  /* 0x7f8000000f00780b */ /* 0x000fda0003f2d200 */
[----:B------:R-:W-:Y:S05]  /*0730*/  @!P1 BRA `(.L_x_11) ;  /* 0x0000000000c09947 */ /* 0x000fea0003800000 */
[----:B------:R-:W0:Y:S01]  /*0740*/  LDC.64 R2, c[0x4][RZ] ;  /* 0x01000000ff027b82 */ /* 0x000e220000000a00 */
[----:B------:R-:W-:Y:S02]  /*0750*/  IMAD.SHL.U32 R4, R15, 0x100, RZ ;  /* 0x000001000f047824 */ /* 0x000fe400078e00ff */
[----:B------:R-:W-:Y:S02]  /*0760*/  HFMA2 R0, -RZ, RZ, 0, 0 ;  /* 0x00000000ff007431 */ /* 0x000fe400000001ff */
[----:B------:R-:W-:Y:S01]  /*0770*/  IMAD.MOV.U32 R8, RZ, RZ, RZ ;  /* 0x000000ffff087224 */ /* 0x000fe200078e00ff */
[----:B------:R-:W-:Y:S01]  /*0780*/  UMOV UR4, URZ ;  /* 0x000000ff00047c82 */ /* 0x000fe20008000000 */
[----:B------:R-:W-:-:S07]  /*0790*/  LOP3.LUT R23, R4, 0x80000000, RZ, 0xfc, !PT ;  /* 0x8000000004177812 */ /* 0x000fce00078efcff */
.L_x_12:
[----:B0-----:R-:W-:-:S05]  /*07a0*/  IMAD.WIDE.U32 R20, R0, 0x4, R2 ;  /* 0x0000000400147825 */ /* 0x001fca00078e0002 */
[----:B------:R-:W2:Y:S01]  /*07b0*/  LDG.E.CONSTANT R10, desc[UR6][R20.64] ;  /* 0x00000006140a7981 */ /* 0x000ea2000c1e9900 */
[C---:B-1----:R-:W-:Y:S02]  /*07c0*/  IMAD R4, R0.reuse, 0x4, R1 ;  /* 0x0000000400047824 */ /* 0x042fe400078e0201 */
[----:B------:R-:W-:-:S05]  /*07d0*/  VIADD R0, R0, 0x1 ;  /* 0x0000000100007836 */ /* 0x000fca0000000000 */
[----:B------:R-:W-:Y:S01]  /*07e0*/  ISETP.NE.AND P1, PT, R0, 0x6, PT ;  /* 0x000000060000780c */ /* 0x000fe20003f25270 */
[----:B--2---:R-:W-:-:S03]  /*07f0*/  IMAD.WIDE.U32 R10, R10, R23, RZ ;  /* 0x000000170a0a7225 */ /* 0x004fc600078e00ff */
[----:B------:R-:W-:-:S04]  /*0800*/  IADD3 R19, P2, PT, R10, R8, RZ ;  /* 0x000000080a137210 */ /* 0x000fc80007f5e0ff */
[----:B------:R-:W-:Y:S01]  /*0810*/  IADD3.X R8, PT, PT, R11, UR4, RZ, P2, !PT ;  /* 0x000000040b087c10 */ /* 0x000fe200097fe4ff */
[----:B------:R1:W-:Y:S04]  /*0820*/  STL [R4], R19 ;  /* 0x0000001304007387 */ /* 0x0003e80000100800 */
[----:B------:R-:W-:Y:S05]  /*0830*/  @P1 BRA `(.L_x_12) ;  /* 0xfffffffc00d81947 */ /* 0x000fea000383ffff */
[----:B-1----:R-:W-:Y:S01]  /*0840*/  SHF.R.U32.HI R4, RZ, 0x17, R15 ;  /* 0x00000017ff047819 */ /* 0x002fe2000001160f */
[----:B------:R0:W-:Y:S03]  /*0850*/  STL [R1+0x18], R8 ;  /* 0x0000180801007387 */ /* 0x0001e60000100800 */
[C---:B------:R-:W-:Y:S02]  /*0860*/  LOP3.LUT R0, R4.reuse, 0xe0, RZ, 0xc0, !PT ;  /* 0x000000e004007812 */ /* 0x040fe400078ec0ff */
[----:B------:R-:W-:Y:S02]  /*0870*/  LOP3.LUT P1, RZ, R4, 0x1f, RZ, 0xc0, !PT ;  /* 0x0000001f04ff7812 */ /* 0x000fe4000782c0ff */
[----:B------:R-:W-:-:S04]  /*0880*/  IADD3 R0, PT, PT, R0, -0x80, RZ ;  /* 0xffffff8000007810 */ /* 0x000fc80007ffe0ff */
[----:B------:R-:W-:-:S05]  /*0890*/  SHF.R.U32.HI R0, RZ, 0x5, R0 ;  /* 0x00000005ff007819 */ /* 0x000fca0000011600 */
[----:B------:R-:W-:-:S05]  /*08a0*/  IMAD R19, R0, -0x4, R1 ;  /* 0xfffffffc00137824 */ /* 0x000fca00078e0201 */
[----:B------:R-:W2:Y:S04]  /*08b0*/  LDL R0, [R19+0x18] ;  /* 0x0000180013007983 */ /* 0x000ea80000100800 */
[----:B------:R-:W2:Y:S04]  /*08c0*/  LDL R3, [R19+0x14] ;  /* 0x0000140013037983 */ /* 0x000ea80000100800 */
[----:B------:R-:W3:Y:S01]  /*08d0*/  @P1 LDL R2, [R19+0x10] ;  /* 0x0000100013021983 */ /* 0x000ee20000100800 */
[----:B------:R-:W-:Y:S01]  /*08e0*/  LOP3.LUT R4, R4, 0x1f, RZ, 0xc0, !PT ;  /* 0x0000001f04047812 */ /* 0x000fe200078ec0ff */
[----:B------:R-:W-:Y:S01]  /*08f0*/  UMOV UR4, 0x54442d19 ;  /* 0x54442d1900047882 */ /* 0x000fe20000000000 */
[----:B------:R-:W-:Y:S01]  /*0900*/  UMOV UR5, 0x3bf921fb ;  /* 0x3bf921fb00057882 */ /* 0x000fe20000000000 */
[----:B------:R-:W-:-:S02]  /*0910*/  ISETP.GE.AND P2, PT, R15, RZ, PT ;  /* 0x000000ff0f00720c */ /* 0x000fc40003f46270 */
[-C--:B--2---:R-:W-:Y:S02]  /*0920*/  @P1 SHF.L.W.U32.HI R0, R3, R4.reuse, R0 ;  /* 0x0000000403001219 */ /* 0x084fe40000010e00 */
[----:B---3--:R-:W-:-:S04]  /*0930*/  @P1 SHF.L.W.U32.HI R3, R2, R4, R3 ;  /* 0x0000000402031219 */ /* 0x008fc80000010e03 */
[C---:B------:R-:W-:Y:S01]  /*0940*/  SHF.L.W.U32.HI R2, R3.reuse, 0x2, R0 ;  /* 0x0000000203027819 */ /* 0x040fe20000010e00 */
[----:B------:R-:W-:-:S03]  /*0950*/  IMAD.SHL.U32 R3, R3, 0x4, RZ ;  /* 0x0000000403037824 */ /* 0x000fc600078e00ff */
        /* <DEDUP_REMOVED lines=8> */
[----:B------:R-:W-:-:S05]  /*09e0*/  IMAD.MOV R0, RZ, RZ, -R20 ;  /* 0x000000ffff007224 */ /* 0x000fca00078e0a14 */
[----:B------:R-:W-:Y:S01]  /*09f0*/  @!P2 MOV R20, R0 ;  /* 0x000000000014a202 */ /* 0x000fe20000000f00 */
[----:B-1----:R-:W-:-:S10]  /*0a00*/  DMUL R22, R10, UR4 ;  /* 0x000000040a167c28 */ /* 0x002fd40008000000 */
[----:B------:R-:W1:Y:S02]  /*0a10*/  F2F.F32.F64 R22, R22 ;  /* 0x0000001600167310 */ /* 0x000e640000301000 */
[----:B-1----:R-:W-:Y:S01]  /*0a20*/  FSEL R19, -R22, R22, !P1 ;  /* 0x0000001616137208 */ /* 0x002fe20004800100 */
[----:B0-----:R-:W-:Y:S06]  /*0a30*/  BRA `(.L_x_10) ;  /* 0x0000000000087947 */ /* 0x001fec0003800000 */
.L_x_11:
[----:B------:R-:W-:Y:S01]  /*0a40*/  FMUL R19, RZ, R15 ;  /* 0x0000000fff137220 */ /* 0x000fe20000400000 */
[----:B------:R-:W-:-:S07]  /*0a50*/  IMAD.MOV.U32 R20, RZ, RZ, RZ ;  /* 0x000000ffff147224 */ /* 0x000fce00078e00ff */
.L_x_10:
[----:B------:R-:W-:Y:S05]  /*0a60*/  BSYNC.RECONVERGENT B0 ;  /* 0x0000000000007941 */ /* 0x000fea0003800200 */
.L_x_9:
[----:B------:R-:W-:Y:S02]  /*0a70*/  HFMA2 R0, -RZ, RZ, 0.96630859375, -0.0022525787353515625 ;  /* 0x3bbb989dff007431 */ /* 0x000fe400000001ff */
[----:B------:R-:W-:Y:S01]  /*0a80*/  FMUL R15, R15, 0.0010000000474974513054 ;  /* 0x3a83126f0f0f7820 */ /* 0x000fe20000400000 */
[----:B------:R-:W-:Y:S02]  /*0a90*/  IMAD.MOV.U32 R11, RZ, RZ, 0x437c0000 ;  /* 0x437c0000ff0b7424 */ /* 0x000fe400078e00ff */
[----:B------:R-:W-:Y:S01]  /*0aa0*/  FMUL R3, R19, R19 ;  /* 0x0000001313037220 */ /* 0x000fe20000400000 */
[C---:B------:R-:W-:Y:S01]  /*0ab0*/  LOP3.LUT R2, R20.reuse, 0x1, RZ, 0xc0, !PT ;  /* 0x0000000114027812 */ /* 0x040fe200078ec0ff */
[----:B------:R-:W-:Y:S01]  /*0ac0*/  BSSY.RECONVERGENT B0, `(.L_x_13) ;  /* 0x0000024000007945 */ /* 0x000fe20003800200 */
[----:B------:R-:W-:Y:S01]  /*0ad0*/  IADD3 R20, PT, PT, R20, 0x1, RZ ;  /* 0x0000000114147810 */ /* 0x000fe20007ffe0ff */
[----:B------:R-:W-:Y:S01]  /*0ae0*/  FFMA R14, R3, R14, -0.0013887860113754868507 ;  /* 0xbab607ed030e7423 */ /* 0x000fe2000000000e */
[----:B------:R-:W-:Y:S01]  /*0af0*/  ISETP.NE.U32.AND P1, PT, R2, 0x1, PT ;  /* 0x000000010200780c */ /* 0x000fe20003f25070 */
[----:B------:R-:W-:Y:S01]  /*0b00*/  FFMA.SAT R0, R15, R0, 0.5 ;  /* 0x3f0000000f007423 */ /* 0x000fe20000002000 */
[----:B------:R-:W-:-:S02]  /*0b10*/  LOP3.LUT P2, RZ, R20, 0x2, RZ, 0xc0, !PT ;  /* 0x0000000214ff7812 */ /* 0x000fc4000784c0ff */
[----:B------:R-:W-:Y:S01]  /*0b20*/  FSEL R16, R16, 0.0083327032625675201416, P1 ;  /* 0x3c0885e410107808 */ /* 0x000fe20000800000 */
[----:B------:R-:W-:Y:S01]  /*0b30*/  FFMA.RM R4, R0, R11, 12582913 ;  /* 0x4b40000100047423 */ /* 0x000fe2000000400b */
[----:B------:R-:W-:Y:S02]  /*0b40*/  FSEL R14, R14, -0.00019574658654164522886, P1 ;  /* 0xb94d41530e0e7808 */ /* 0x000fe40000800000 */
[----:B------:R-:W-:Y:S01]  /*0b50*/  FSEL R2, -R17, -0.16666662693023681641, P1 ;  /* 0xbe2aaaa811027808 */ /* 0x000fe20000800100 */
[C---:B------:R-:W-:Y:S01]  /*0b60*/  FADD R0, R4.reuse, -12583039 ;  /* 0xcb40007f04007421 */ /* 0x040fe20000000000 */
[----:B------:R-:W-:Y:S02]  /*0b70*/  IMAD.SHL.U32 R4, R4, 0x800000, RZ ;  /* 0x0080000004047824 */ /* 0x000fe400078e00ff */
[----:B------:R-:W-:Y:S01]  /*0b80*/  FFMA R14, R3, R14, R16 ;  /* 0x0000000e030e7223 */ /* 0x000fe20000000010 */
[----:B------:R-:W-:-:S03]  /*0b90*/  FFMA R0, R15, 1.4426950216293334961, -R0 ;  /* 0x3fb8aa3b0f007823 */ /* 0x000fc60000000800 */
[----:B------:R-:W-:Y:S01]  /*0ba0*/  FFMA R2, R3, R14, R2 ;  /* 0x0000000e03027223 */ /* 0x000fe20000000002 */
[----:B------:R-:W-:Y:S01]  /*0bb0*/  FFMA R15, R15, 1.925963033500011079e-08, R0 ;  /* 0x32a570600f0f7823 */ /* 0x000fe20000000000 */
[----:B------:R-:W-:-:S05]  /*0bc0*/  FSEL R0, R19, 1, !P1 ;  /* 0x3f80000013007808 */ /* 0x000fca0004800000 */
[----:B------:R-:W0:Y:S01]  /*0bd0*/  MUFU.EX2 R15, R15 ;  /* 0x0000000f000f7308 */ /* 0x000e220000000800 */
[----:B------:R-:W-:-:S04]  /*0be0*/  FFMA R3, R3, R0, RZ ;  /* 0x0000000003037223 */ /* 0x000fc800000000ff */
[----:B------:R-:W-:-:S04]  /*0bf0*/  FFMA R3, R3, R2, R0 ;  /* 0x0000000203037223 */ /* 0x000fc80000000000 */
[----:B------:R-:W-:-:S04]  /*0c00*/  @P2 FADD R3, RZ, -R3 ;  /* 0x80000003ff032221 */ /* 0x000fc80000000000 */
[----:B------:R-:W-:-:S04]  /*0c10*/  FMUL R3, R18, R3 ;  /* 0x0000000312037220 */ /* 0x000fc80000400000 */
[----:B0-----:R-:W-:-:S04]  /*0c20*/  FFMA R17, R4, R15, R3 ;  /* 0x0000000f04117223 */ /* 0x001fc80000000003 */
[----:B------:R-:W-:Y:S01]  /*0c30*/  FADD R2, |R17|, -RZ ;  /* 0x800000ff11027221 */ /* 0x000fe20000000200 */
[----:B------:R0:W1:Y:S04]  /*0c40*/  MUFU.RSQ R4, |R17| ;  /* 0x4000001100047308 */ /* 0x0000680000001400 */
[----:B------:R-:W-:-:S04]  /*0c50*/  IADD3 R0, PT, PT, R2, -0xd000000, RZ ;  /* 0xf300000002007810 */ /* 0x000fc80007ffe0ff */
[----:B------:R-:W-:-:S13]  /*0c60*/  ISETP.GT.U32.AND P1, PT, R0, 0x727fffff, PT ;  /* 0x727fffff0000780c */ /* 0x000fda0003f24070 */
[----:B01----:R-:W-:Y:S05]  /*0c70*/  @!P1 BRA `(.L_x_14) ;  /* 0x0000000000109947 */ /* 0x003fea0003800000 */
[----:B------:R-:W-:-:S07]  /*0c80*/  MOV R14, 0xca0 ;  /* 0x00000ca0000e7802 */ /* 0x000fce0000000f00 */
[----:B------:R-:W-:Y:S05]  /*0c90*/  CALL.REL.NOINC `($__internal_0_$__cuda_sm20_sqrt_rn_f32_slowpath) ;  /* 0x0000000000e87944 */ /* 0x000fea0003c00000 */
[----:B------:R-:W-:Y:S01]  /*0ca0*/  IMAD.MOV.U32 R2, RZ, RZ, R0 ;  /* 0x000000ffff027224 */ /* 0x000fe200078e0000 */
[----:B------:R-:W-:Y:S06]  /*0cb0*/  BRA `(.L_x_15) ;  /* 0x0000000000107947 */ /* 0x000fec0003800000 */
.L_x_14:
[----:B------:R-:W-:Y:S01]  /*0cc0*/  FMUL.FTZ R2, |R17|, R4 ;  /* 0x0000000411027220 */ /* 0x000fe20000410200 */
[----:B------:R-:W-:-:S03]  /*0cd0*/  FMUL.FTZ R0, R4, 0.5 ;  /* 0x3f00000004007820 */ /* 0x000fc60000410000 */
[----:B------:R-:W-:-:S04]  /*0ce0*/  FFMA R3, -R2, R2, |R17| ;  /* 0x0000000202037223 */ /* 0x000fc80000000511 */
[----:B------:R-:W-:-:S07]  /*0cf0*/  FFMA R2, R3, R0, R2 ;  /* 0x0000000003027223 */ /* 0x000fce0000000002 */
.L_x_15:
[----:B------:R-:W-:Y:S05]  /*0d00*/  BSYNC.RECONVERGENT B0 ;  /* 0x0000000000007941 */ /* 0x000fea0003800200 */
.L_x_13:
[----:B------:R-:W-:Y:S01]  /*0d10*/  FADD R3, |R17|, 1 ;  /* 0x3f80000011037421 */ /* 0x000fe20000000200 */
[----:B------:R-:W-:Y:S01]  /*0d20*/  MOV R11, 0x3e055027 ;  /* 0x3e055027000b7802 */ /* 0x000fe20000000f00 */
[----:B------:R-:W0:Y:S01]  /*0d30*/  LDCU UR4, c[0x0][0x390] ;  /* 0x00007200ff0477ac */ /* 0x000e220008000800 */
[----:B------:R-:W-:Y:S01]  /*0d40*/  IMAD.MOV.U32 R8, RZ, RZ, 0x3c80f082 ;  /* 0x3c80f082ff087424 */ /* 0x000fe200078e00ff */
[----:B------:R-:W-:Y:S02]  /*0d50*/  IADD3 R13, PT, PT, R13, 0x1, RZ ;  /* 0x000000010d0d7810 */ /* 0x000fe40007ffe0ff */
[C---:B------:R-:W-:Y:S02]  /*0d60*/  IADD3 R0, PT, PT, R3.reuse, -0x3f2aaaab, RZ ;  /* 0xc0d5555503007810 */ /* 0x040fe40007ffe0ff */
[----:B------:R-:W-:Y:S02]  /*0d70*/  ISETP.GT.U32.AND P1, PT, R3, 0x7f7fffff, PT ;  /* 0x7f7fffff0300780c */ /* 0x000fe40003f24070 */
[----:B------:R-:W-:-:S05]  /*0d80*/  LOP3.LUT R0, R0, 0xff800000, RZ, 0xc0, !PT ;  /* 0xff80000000007812 */ /* 0x000fca00078ec0ff */
[----:B------:R-:W-:Y:S01]  /*0d90*/  IMAD.IADD R4, R3, 0x1, -R0 ;  /* 0x0000000103047824 */ /* 0x000fe200078e0a00 */
[----:B------:R-:W-:-:S03]  /*0da0*/  I2FP.F32.S32 R0, R0 ;  /* 0x0000000000007245 */ /* 0x000fc60000201400 */
[----:B------:R-:W-:Y:S02]  /*0db0*/  FADD R4, R4, -1 ;  /* 0xbf80000004047421 */ /* 0x000fe40000000000 */
[----:B------:R-:W-:Y:S02]  /*0dc0*/  FFMA R0, R0, 1.1920928955078125e-07, RZ ;  /* 0x3400000000007823 */ /* 0x000fe400000000ff */
[----:B------:R-:W-:-:S04]  /*0dd0*/  FFMA R11, R4, -R11, 0.14084610342979431152 ;  /* 0x3e1039f6040b7423 */ /* 0x000fc8000000080b */
[----:B------:R-:W-:-:S04]  /*0de0*/  FFMA R11, R4, R11, -0.12148627638816833496 ;  /* 0xbdf8cdcc040b7423 */ /* 0x000fc8000000000b */
[----:B------:R-:W-:-:S04]  /*0df0*/  FFMA R11, R4, R11, 0.13980610668659210205 ;  /* 0x3e0f2955040b7423 */ /* 0x000fc8000000000b */
[----:B------:R-:W-:-:S04]  /*0e00*/  FFMA R11, R4, R11, -0.16684235632419586182 ;  /* 0xbe2ad8b9040b7423 */ /* 0x000fc8000000000b */
[----:B------:R-:W-:-:S04]  /*0e10*/  FFMA R11, R4, R11, 0.20012299716472625732 ;  /* 0x3e4ced0b040b7423 */ /* 0x000fc8000000000b */
[----:B------:R-:W-:-:S04]  /*0e20*/  FFMA R11, R4, R11, -0.24999669194221496582 ;  /* 0xbe7fff22040b7423 */ /* 0x000fc8000000000b */
[----:B------:R-:W-:-:S04]  /*0e30*/  FFMA R11, R4, R11, 0.33333182334899902344 ;  /* 0x3eaaaa78040b7423 */ /* 0x000fc8000000000b */
[----:B------:R-:W-:-:S04]  /*0e40*/  FFMA R11, R4, R11, -0.5 ;  /* 0xbf000000040b7423 */ /* 0x000fc8000000000b */
[----:B------:R-:W-:-:S04]  /*0e50*/  FMUL R11, R4, R11 ;  /* 0x0000000b040b7220 */ /* 0x000fc80000400000 */
[----:B------:R-:W-:Y:S01]  /*0e60*/  FFMA R11, R4, R11, R4 ;  /* 0x0000000b040b7223 */ /* 0x000fe20000000004 */
[----:B------:R-:W-:-:S03]  /*0e70*/  IMAD.MOV.U32 R4, RZ, RZ, 0x7f800000 ;  /* 0x7f800000ff047424 */ /* 0x000fc600078e00ff */
[----:B------:R-:W-:Y:S01]  /*0e80*/  FFMA R0, R0, 0.69314718246459960938, R11 ;  /* 0x3f31721800007823 */ /* 0x000fe2000000000b */
[C---:B------:R-:W-:Y:S01]  /*0e90*/  @P1 FFMA R0, R3.reuse, R4, +INF ;  /* 0x7f80000003001423 */ /* 0x040fe20000000004 */
[----:B------:R-:W-:Y:S01]  /*0ea0*/  FSETP.NEU.AND P1, PT, R3, RZ, PT ;  /* 0x000000ff0300720b */ /* 0x000fe20003f2d000 */
[----:B------:R-:W-:-:S03]  /*0eb0*/  HFMA2 R4, -RZ, RZ, 1.875, 0 ;  /* 0x3f800000ff047431 */ /* 0x000fc600000001ff */
[----:B------:R-:W-:-:S05]  /*0ec0*/  FSEL R3, R0, -INF , P1 ;  /* 0xff80000000037808 */ /* 0x000fca0000800000 */
[----:B------:R-:W-:-:S04]  /*0ed0*/  FADD R2, R3, R2 ;  /* 0x0000000203027221 */ /* 0x000fc80000000000 */
[C---:B------:R-:W-:Y:S01]  /*0ee0*/  FMUL R0, |R2|.reuse, 2.8853900432586669922 ;  /* 0x4038aa3b02007820 */ /* 0x040fe20000400200 */
[C---:B------:R-:W-:Y:S01]  /*0ef0*/  FMUL R15, R2.reuse, R2 ;  /* 0x00000002020f7220 */ /* 0x040fe20000400000 */
[C---:B------:R-:W-:Y:S02]  /*0f00*/  FSETP.GE.AND P2, PT, |R2|.reuse, 0.60000002384185791016, PT ;  /* 0x3f19999a0200780b */ /* 0x040fe40003f46200 */
[----:B------:R-:W-:Y:S01]  /*0f10*/  FSETP.GE.AND P1, PT, |R2|, 9.010913848876953125, PT ;  /* 0x41102cb40200780b */ /* 0x000fe20003f26200 */
[C---:B------:R-:W-:Y:S01]  /*0f20*/  FFMA R8, R15.reuse, R8, -0.052303962409496307373 ;  /* 0xbd563cae0f087423 */ /* 0x040fe20000000008 */
[----:B------:R-:W1:Y:S02]  /*0f30*/  MUFU.EX2 R0, R0 ;  /* 0x0000000000007308 */ /* 0x000e640000000800 */
[----:B-1----:R-:W-:Y:S01]  /*0f40*/  FADD R3, R0, 1 ;  /* 0x3f80000000037421 */ /* 0x002fe20000000000 */
[----:B------:R-:W-:-:S04]  /*0f50*/  FFMA R0, R15, R8, 0.1331529766321182251 ;  /* 0x3e0859410f007423 */ /* 0x000fc80000000008 */
[C---:B------:R-:W-:Y:S01]  /*0f60*/  FFMA R0, R15.reuse, R0, -0.33332768082618713379 ;  /* 0xbeaaa9ed0f007423 */ /* 0x040fe20000000000 */
[----:B------:R-:W1:Y:S03]  /*0f70*/  MUFU.RCP R3, R3 ;  /* 0x0000000300037308 */ /* 0x000e660000001000 */
[----:B------:R-:W-:Y:S01]  /*0f80*/  FFMA R15, R15, R0, RZ ;  /* 0x000000000f0f7223 */ /* 0x000fe200000000ff */
[----:B-1----:R-:W-:-:S05]  /*0f90*/  FFMA R4, R3, -2, R4 ;  /* 0xc000000003047823 */ /* 0x002fca0000000004 */
[----:B------:R-:W-:Y:S02]  /*0fa0*/  FSEL R11, R4, 1, !P1 ;  /* 0x3f800000040b7808 */ /* 0x000fe40004800000 */
[----:B0-----:R-:W-:Y:S02]  /*0fb0*/  ISETP.NE.AND P1, PT, R13, UR4, PT ;  /* 0x000000040d007c0c */ /* 0x001fe4000bf25270 */
[--C-:B------:R-:W-:Y:S01]  /*0fc0*/  LOP3.LUT R11, R11, 0x80000000, R2.reuse, 0xb8, !PT ;  /* 0x800000000b0b7812 */ /* 0x100fe200078eb802 */
[----:B------:R-:W-:-:S04]  /*0fd0*/  @!P2 FFMA R11, R2, R15, R2 ;  /* 0x0000000f020ba223 */ /* 0x000fc80000000002 */
[----:B------:R-:W-:-:S04]  /*0fe0*/  FMUL R11, R11, 0.5 ;  /* 0x3f0000000b0b7820 */ /* 0x000fc80000400000 */
[----:B------:R-:W-:Y:S02]  /*0ff0*/  FFMA R15, R2, 0.5, R11 ;  /* 0x3f000000020f7823 */ /* 0x000fe4000000000b */
[----:B------:R-:W-:Y:S05]  /*1000*/  @P1 BRA `(.L_x_16) ;  /* 0xfffffff000641947 */ /* 0x000fea000383ffff */
[----:B------:R1:W-:Y:S01]  /*1010*/  STG.E desc[UR6][R6.64], R15 ;  /* 0x0000000f06007986 */ /* 0x0003e2000c101906 */
[----:B------:R-:W-:Y:S05]  /*1020*/  @!P0 BRA `(.L_x_17) ;  /* 0xfffffff000388947 */ /* 0x000fea000383ffff */
[----:B------:R-:W-:Y:S05]  /*1030*/  EXIT ;  /* 0x000000000000794d */ /* 0x000fea0003800000 */
        .weak           $__internal_0_$__cuda_sm20_sqrt_rn_f32_slowpath
        .type           $__internal_0_$__cuda_sm20_sqrt_rn_f32_slowpath,@function
        .size           $__internal_0_$__cuda_sm20_sqrt_rn_f32_slowpath,(.L_x_20 - $__internal_0_$__cuda_sm20_sqrt_rn_f32_slowpath)
$__internal_0_$__cuda_sm20_sqrt_rn_f32_slowpath:
[----:B------:R-:W-:-:S13]  /*1040*/  LOP3.LUT P1, RZ, R2, 0x7fffffff, RZ, 0xc0, !PT ;  /* 0x7fffffff02ff7812 */ /* 0x000fda000782c0ff */
[----:B------:R-:W-:Y:S05]  /*1050*/  @!P1 BRA `(.L_x_18) ;  /* 0x0000000000449947 */ /* 0x000fea0003800000 */
[----:B------:R-:W-:Y:S01]  /*1060*/  FSETP.GEU.FTZ.AND P1, PT, R2, RZ, PT ;  /* 0x000000ff0200720b */ /* 0x000fe20003f3e000 */
[----:B------:R-:W-:-:S12]  /*1070*/  IMAD.MOV.U32 R0, RZ, RZ, R2 ;  /* 0x000000ffff007224 */ /* 0x000fd800078e0002 */
[----:B------:R-:W-:Y:S01]  /*1080*/  @!P1 MOV R2, 0x7fffffff ;  /* 0x7fffffff00029802 */ /* 0x000fe20000000f00 */
[----:B------:R-:W-:Y:S06]  /*1090*/  @!P1 BRA `(.L_x_18) ;  /* 0x0000000000349947 */ /* 0x000fec0003800000 */
[----:B------:R-:W-:-:S13]  /*10a0*/  FSETP.GTU.FTZ.AND P1, PT, |R0|, +INF , PT ;  /* 0x7f8000000000780b */ /* 0x000fda0003f3c200 */
[----:B------:R-:W-:Y:S01]  /*10b0*/  @P1 FADD.FTZ R2, R0, 1 ;  /* 0x3f80000000021421 */ /* 0x000fe20000010000 */
[----:B------:R-:W-:Y:S06]  /*10c0*/  @P1 BRA `(.L_x_18) ;  /* 0x0000000000281947 */ /* 0x000fec0003800000 */
[----:B------:R-:W-:-:S13]  /*10d0*/  FSETP.NEU.FTZ.AND P1, PT, |R0|, +INF , PT ;  /* 0x7f8000000000780b */ /* 0x000fda0003f3d200 */
[----:B------:R-:W-:-:S04]  /*10e0*/  @P1 FFMA R3, R0, 1.84467440737095516160e+19, RZ ;  /* 0x5f80000000031823 */ /* 0x000fc800000000ff */
[----:B------:R-:W0:Y:S02]  /*10f0*/  @P1 MUFU.RSQ R2, R3 ;  /* 0x0000000300021308 */ /* 0x000e240000001400 */
[----:B0-----:R-:W-:Y:S01]  /*1100*/  @P1 FMUL.FTZ R4, R3, R2 ;  /* 0x0000000203041220 */ /* 0x001fe20000410000 */
[----:B------:R-:W-:Y:S01]  /*1110*/  @P1 FMUL.FTZ R10, R2, 0.5 ;  /* 0x3f000000020a1820 */ /* 0x000fe20000410000 */
[----:B------:R-:W-:Y:S02]  /*1120*/  @!P1 IMAD.MOV.U32 R2, RZ, RZ, R0 ;  /* 0x000000ffff029224 */ /* 0x000fe400078e0000 */
[----:B------:R-:W-:-:S04]  /*1130*/  @P1 FADD.FTZ R8, -R4, -RZ ;  /* 0x800000ff04081221 */ /* 0x000fc80000010100 */
[----:B------:R-:W-:-:S04]  /*1140*/  @P1 FFMA R11, R4, R8, R3 ;  /* 0x00000008040b1223 */ /* 0x000fc80000000003 */
[----:B------:R-:W-:-:S04]  /*1150*/  @P1 FFMA R10, R11, R10, R4 ;  /* 0x0000000a0b0a1223 */ /* 0x000fc80000000004 */
[----:B------:R-:W-:-:S07]  /*1160*/  @P1 FMUL.FTZ R2, R10, 2.3283064365386962891e-10 ;  /* 0x2f8000000a021820 */ /* 0x000fce0000410000 */
.L_x_18:
[----:B------:R-:W-:Y:S01]  /*1170*/  HFMA2 R3, -RZ, RZ, 0, 0 ;  /* 0x00000000ff037431 */ /* 0x000fe200000001ff */
[----:B------:R-:W-:Y:S01]  /*1180*/  MOV R0, R2 ;  /* 0x0000000200007202 */ /* 0x000fe20000000f00 */
[----:B------:R-:W-:-:S04]  /*1190*/  IMAD.MOV.U32 R2, RZ, RZ, R14 ;  /* 0x000000ffff027224 */ /* 0x000fc800078e000e */
[----:B------:R-:W-:Y:S05]  /*11a0*/  RET.REL.NODEC R2 `(_Z24compute_intensive_kernelPfmi) ;  /* 0xffffffec02947950 */ /* 0x000fea0003c3ffff */
.L_x_19:
        /* <DEDUP_REMOVED lines=13> */
.L_x_20:


//--------------------- .nv.global.init           --------------------------
	.section	.nv.global.init,"aw",@progbits
	.align	4
.nv.global.init:
	.type		__cudart_i2opi_f,@object
	.size		__cudart_i2opi_f,(.L_0 - __cudart_i2opi_f)
__cudart_i2opi_f:
        /*0000*/ 	.byte	0x41, 0x90, 0x43, 0x3c, 0x99, 0x95, 0x62, 0xdb, 0xc0, 0xdd, 0x34, 0xf5, 0xd1, 0x57, 0x27, 0xfc
        /*0010*/ 	.byte	0x29, 0x15, 0x44, 0x4e, 0x6e, 0x83, 0xf9, 0xa2
.L_0:


//--------------------- .nv.shared.reserved.0     --------------------------
	.section	.nv.shared.reserved.0,"aw",@nobits
	.weak		__nv_reservedSMEM_offset_0_alias
	.size		__nv_reservedSMEM_offset_0_alias, 0, 64
	.other		__nv_reservedSMEM_offset_0_alias,@"STO_CUDA_RESERVED_SHARED STV_DEFAULT"
__nv_reservedSMEM_offset_0_alias:
	.zero		0
	.zero		64


//--------------------- .nv.constant0._Z22matrix_multiply_kernelPfS_S_i --------------------------
	.section	.nv.constant0._Z22matrix_multiply_kernelPfS_S_i,"a",@progbits
	.sectionflags	@""
	.align	4
.nv.constant0._Z22matrix_multiply_kernelPfS_S_i:
	.zero		924


//--------------------- .nv.constant0._Z24compute_intensive_kernelPfmi --------------------------
	.section	.nv.constant0._Z24compute_intensive_kernelPfmi,"a",@progbits
	.sectionflags	@""
	.align	4
.nv.constant0._Z24compute_intensive_kernelPfmi:
	.zero		916


//--------------------- SYMBOLS --------------------------

	.type		.nv.reservedSmem.offset0,@object
	.size		.nv.reservedSmem.offset0,0x4
